//
// Generated by NVIDIA NVVM Compiler
//
// Compiler Build ID: CL-36424714
// Cuda compilation tools, release 13.0, V13.0.88
// Based on NVVM 20.0.0
//

.version 9.0
.target sm_100
.address_size 64

	// .globl	_Z16normalize_kernelPfii

.visible .entry _Z16normalize_kernelPfii(
	.param .u64 .ptr .align 1 _Z16normalize_kernelPfii_param_0,
	.param .u32 _Z16normalize_kernelPfii_param_1,
	.param .u32 _Z16normalize_kernelPfii_param_2
)
{
	.reg .pred 	%p<20>;
	.reg .b32 	%r<69>;
	.reg .b32 	%f<143>;
	.reg .b64 	%rd<21>;

	ld.param.u64 	%rd4, [_Z16normalize_kernelPfii_param_0];
	ld.param.u32 	%r45, [_Z16normalize_kernelPfii_param_1];
	ld.param.u32 	%r44, [_Z16normalize_kernelPfii_param_2];
	cvta.to.global.u64 	%rd1, %rd4;
	mov.u32 	%r46, %ctaid.x;
	mov.u32 	%r47, %ntid.x;
	mov.u32 	%r48, %tid.x;
	mad.lo.s32 	%r1, %r46, %r47, %r48;
	setp.ge.s32 	%p1, %r1, %r45;
	@%p1 bra 	$L__BB0_27;
	setp.lt.s32 	%p2, %r44, 1;
	mov.f32 	%f142, 0f00000000;
	@%p2 bra 	$L__BB0_14;
	mul.lo.s32 	%r2, %r44, %r1;
	and.b32  	%r3, %r44, 15;
	setp.lt.u32 	%p3, %r44, 16;
	mov.f32 	%f142, 0f00000000;
	mov.b32 	%r58, 0;
	@%p3 bra 	$L__BB0_5;
	and.b32  	%r58, %r44, 2147483632;
	neg.s32 	%r56, %r58;
	add.s64 	%rd2, %rd1, 32;
	mov.f32 	%f142, 0f00000000;
	mov.u32 	%r55, %r2;
$L__BB0_4:
	.pragma "nounroll";
	mul.wide.s32 	%rd5, %r55, 4;
	add.s64 	%rd6, %rd2, %rd5;
	ld.global.f32 	%f19, [%rd6+-32];
	fma.rn.f32 	%f20, %f19, %f19, %f142;
	ld.global.f32 	%f21, [%rd6+-28];
	fma.rn.f32 	%f22, %f21, %f21, %f20;
	ld.global.f32 	%f23, [%rd6+-24];
	fma.rn.f32 	%f24, %f23, %f23, %f22;
	ld.global.f32 	%f25, [%rd6+-20];
	fma.rn.f32 	%f26, %f25, %f25, %f24;
	ld.global.f32 	%f27, [%rd6+-16];
	fma.rn.f32 	%f28, %f27, %f27, %f26;
	ld.global.f32 	%f29, [%rd6+-12];
	fma.rn.f32 	%f30, %f29, %f29, %f28;
	ld.global.f32 	%f31, [%rd6+-8];
	fma.rn.f32 	%f32, %f31, %f31, %f30;
	ld.global.f32 	%f33, [%rd6+-4];
	fma.rn.f32 	%f34, %f33, %f33, %f32;
	ld.global.f32 	%f35, [%rd6];
	fma.rn.f32 	%f36, %f35, %f35, %f34;
	ld.global.f32 	%f37, [%rd6+4];
	fma.rn.f32 	%f38, %f37, %f37, %f36;
	ld.global.f32 	%f39, [%rd6+8];
	fma.rn.f32 	%f40, %f39, %f39, %f38;
	ld.global.f32 	%f41, [%rd6+12];
	fma.rn.f32 	%f42, %f41, %f41, %f40;
	ld.global.f32 	%f43, [%rd6+16];
	fma.rn.f32 	%f44, %f43, %f43, %f42;
	ld.global.f32 	%f45, [%rd6+20];
	fma.rn.f32 	%f46, %f45, %f45, %f44;
	ld.global.f32 	%f47, [%rd6+24];
	fma.rn.f32 	%f48, %f47, %f47, %f46;
	ld.global.f32 	%f49, [%rd6+28];
	fma.rn.f32 	%f142, %f49, %f49, %f48;
	add.s32 	%r56, %r56, 16;
	add.s32 	%r55, %r55, 16;
	setp.ne.s32 	%p4, %r56, 0;
	@%p4 bra 	$L__BB0_4;
$L__BB0_5:
	setp.eq.s32 	%p5, %r3, 0;
	@%p5 bra 	$L__BB0_14;
	and.b32  	%r11, %r44, 7;
	setp.lt.u32 	%p6, %r3, 8;
	@%p6 bra 	$L__BB0_8;
	add.s32 	%r50, %r58, %r2;
	mul.wide.s32 	%rd7, %r50, 4;
	add.s64 	%rd8, %rd1, %rd7;
	ld.global.f32 	%f51, [%rd8];
	fma.rn.f32 	%f52, %f51, %f51, %f142;
	ld.global.f32 	%f53, [%rd8+4];
	fma.rn.f32 	%f54, %f53, %f53, %f52;
	ld.global.f32 	%f55, [%rd8+8];
	fma.rn.f32 	%f56, %f55, %f55, %f54;
	ld.global.f32 	%f57, [%rd8+12];
	fma.rn.f32 	%f58, %f57, %f57, %f56;
	ld.global.f32 	%f59, [%rd8+16];
	fma.rn.f32 	%f60, %f59, %f59, %f58;
	ld.global.f32 	%f61, [%rd8+20];
	fma.rn.f32 	%f62, %f61, %f61, %f60;
	ld.global.f32 	%f63, [%rd8+24];
	fma.rn.f32 	%f64, %f63, %f63, %f62;
	ld.global.f32 	%f65, [%rd8+28];
	fma.rn.f32 	%f142, %f65, %f65, %f64;
	add.s32 	%r58, %r58, 8;
$L__BB0_8:
	setp.eq.s32 	%p7, %r11, 0;
	@%p7 bra 	$L__BB0_14;
	and.b32  	%r14, %r44, 3;
	setp.lt.u32 	%p8, %r11, 4;
	@%p8 bra 	$L__BB0_11;
	add.s32 	%r51, %r58, %r2;
	mul.wide.s32 	%rd9, %r51, 4;
	add.s64 	%rd10, %rd1, %rd9;
	ld.global.f32 	%f67, [%rd10];
	fma.rn.f32 	%f68, %f67, %f67, %f142;
	ld.global.f32 	%f69, [%rd10+4];
	fma.rn.f32 	%f70, %f69, %f69, %f68;
	ld.global.f32 	%f71, [%rd10+8];
	fma.rn.f32 	%f72, %f71, %f71, %f70;
	ld.global.f32 	%f73, [%rd10+12];
	fma.rn.f32 	%f142, %f73, %f73, %f72;
	add.s32 	%r58, %r58, 4;
$L__BB0_11:
	setp.eq.s32 	%p9, %r14, 0;
	@%p9 bra 	$L__BB0_14;
	add.s32 	%r61, %r58, %r2;
	neg.s32 	%r60, %r14;
$L__BB0_13:
	.pragma "nounroll";
	mul.wide.s32 	%rd11, %r61, 4;
	add.s64 	%rd12, %rd1, %rd11;
	ld.global.f32 	%f74, [%rd12];
	fma.rn.f32 	%f142, %f74, %f74, %f142;
	add.s32 	%r61, %r61, 1;
	add.s32 	%r60, %r60, 1;
	setp.ne.s32 	%p10, %r60, 0;
	@%p10 bra 	$L__BB0_13;
$L__BB0_14:
	setp.lt.s32 	%p11, %r44, 1;
	sqrt.rn.f32 	%f75, %f142;
	add.f32 	%f14, %f75, 0f322BCC77;
	@%p11 bra 	$L__BB0_27;
	mul.lo.s32 	%r23, %r44, %r1;
	and.b32  	%r24, %r44, 15;
	setp.lt.u32 	%p12, %r44, 16;
	mov.b32 	%r65, 0;
	@%p12 bra 	$L__BB0_18;
	and.b32  	%r65, %r44, 2147483632;
	neg.s32 	%r63, %r65;
	add.s64 	%rd3, %rd1, 32;
	mov.u32 	%r62, %r23;
$L__BB0_17:
	.pragma "nounroll";
	mul.wide.s32 	%rd13, %r62, 4;
	add.s64 	%rd14, %rd3, %rd13;
	ld.global.f32 	%f76, [%rd14+-32];
	div.rn.f32 	%f77, %f76, %f14;
	st.global.f32 	[%rd14+-32], %f77;
	ld.global.f32 	%f78, [%rd14+-28];
	div.rn.f32 	%f79, %f78, %f14;
	st.global.f32 	[%rd14+-28], %f79;
	ld.global.f32 	%f80, [%rd14+-24];
	div.rn.f32 	%f81, %f80, %f14;
	st.global.f32 	[%rd14+-24], %f81;
	ld.global.f32 	%f82, [%rd14+-20];
	div.rn.f32 	%f83, %f82, %f14;
	st.global.f32 	[%rd14+-20], %f83;
	ld.global.f32 	%f84, [%rd14+-16];
	div.rn.f32 	%f85, %f84, %f14;
	st.global.f32 	[%rd14+-16], %f85;
	ld.global.f32 	%f86, [%rd14+-12];
	div.rn.f32 	%f87, %f86, %f14;
	st.global.f32 	[%rd14+-12], %f87;
	ld.global.f32 	%f88, [%rd14+-8];
	div.rn.f32 	%f89, %f88, %f14;
	st.global.f32 	[%rd14+-8], %f89;
	ld.global.f32 	%f90, [%rd14+-4];
	div.rn.f32 	%f91, %f90, %f14;
	st.global.f32 	[%rd14+-4], %f91;
	ld.global.f32 	%f92, [%rd14];
	div.rn.f32 	%f93, %f92, %f14;
	st.global.f32 	[%rd14], %f93;
	ld.global.f32 	%f94, [%rd14+4];
	div.rn.f32 	%f95, %f94, %f14;
	st.global.f32 	[%rd14+4], %f95;
	ld.global.f32 	%f96, [%rd14+8];
	div.rn.f32 	%f97, %f96, %f14;
	st.global.f32 	[%rd14+8], %f97;
	ld.global.f32 	%f98, [%rd14+12];
	div.rn.f32 	%f99, %f98, %f14;
	st.global.f32 	[%rd14+12], %f99;
	ld.global.f32 	%f100, [%rd14+16];
	div.rn.f32 	%f101, %f100, %f14;
	st.global.f32 	[%rd14+16], %f101;
	ld.global.f32 	%f102, [%rd14+20];
	div.rn.f32 	%f103, %f102, %f14;
	st.global.f32 	[%rd14+20], %f103;
	ld.global.f32 	%f104, [%rd14+24];
	div.rn.f32 	%f105, %f104, %f14;
	st.global.f32 	[%rd14+24], %f105;
	ld.global.f32 	%f106, [%rd14+28];
	div.rn.f32 	%f107, %f106, %f14;
	st.global.f32 	[%rd14+28], %f107;
	add.s32 	%r63, %r63, 16;
	add.s32 	%r62, %r62, 16;
	setp.ne.s32 	%p13, %r63, 0;
	@%p13 bra 	$L__BB0_17;
$L__BB0_18:
	setp.eq.s32 	%p14, %r24, 0;
	@%p14 bra 	$L__BB0_27;
	and.b32  	%r32, %r44, 7;
	setp.lt.u32 	%p15, %r24, 8;
	@%p15 bra 	$L__BB0_21;
	add.s32 	%r53, %r65, %r23;
	mul.wide.s32 	%rd15, %r53, 4;
	add.s64 	%rd16, %rd1, %rd15;
	ld.global.f32 	%f108, [%rd16];
	div.rn.f32 	%f109, %f108, %f14;
	st.global.f32 	[%rd16], %f109;
	ld.global.f32 	%f110, [%rd16+4];
	div.rn.f32 	%f111, %f110, %f14;
	st.global.f32 	[%rd16+4], %f111;
	ld.global.f32 	%f112, [%rd16+8];
	div.rn.f32 	%f113, %f112, %f14;
	st.global.f32 	[%rd16+8], %f113;
	ld.global.f32 	%f114, [%rd16+12];
	div.rn.f32 	%f115, %f114, %f14;
	st.global.f32 	[%rd16+12], %f115;
	ld.global.f32 	%f116, [%rd16+16];
	div.rn.f32 	%f117, %f116, %f14;
	st.global.f32 	[%rd16+16], %f117;
	ld.global.f32 	%f118, [%rd16+20];
	div.rn.f32 	%f119, %f118, %f14;
	st.global.f32 	[%rd16+20], %f119;
	ld.global.f32 	%f120, [%rd16+24];
	div.rn.f32 	%f121, %f120, %f14;
	st.global.f32 	[%rd16+24], %f121;
	ld.global.f32 	%f122, [%rd16+28];
	div.rn.f32 	%f123, %f122, %f14;
	st.global.f32 	[%rd16+28], %f123;
	add.s32 	%r65, %r65, 8;
$L__BB0_21:
	setp.eq.s32 	%p16, %r32, 0;
	@%p16 bra 	$L__BB0_27;
	and.b32  	%r35, %r44, 3;
	setp.lt.u32 	%p17, %r32, 4;
	@%p17 bra 	$L__BB0_24;
	add.s32 	%r54, %r65, %r23;
	mul.wide.s32 	%rd17, %r54, 4;
	add.s64 	%rd18, %rd1, %rd17;
	ld.global.f32 	%f124, [%rd18];
	div.rn.f32 	%f125, %f124, %f14;
	st.global.f32 	[%rd18], %f125;
	ld.global.f32 	%f126, [%rd18+4];
	div.rn.f32 	%f127, %f126, %f14;
	st.global.f32 	[%rd18+4], %f127;
	ld.global.f32 	%f128, [%rd18+8];
	div.rn.f32 	%f129, %f128, %f14;
	st.global.f32 	[%rd18+8], %f129;
	ld.global.f32 	%f130, [%rd18+12];
	div.rn.f32 	%f131, %f130, %f14;
	st.global.f32 	[%rd18+12], %f131;
	add.s32 	%r65, %r65, 4;
$L__BB0_24:
	setp.eq.s32 	%p18, %r35, 0;
	@%p18 bra 	$L__BB0_27;
	add.s32 	%r68, %r65, %r23;
	neg.s32 	%r67, %r35;
$L__BB0_26:
	.pragma "nounroll";
	mul.wide.s32 	%rd19, %r68, 4;
	add.s64 	%rd20, %rd1, %rd19;
	ld.global.f32 	%f132, [%rd20];
	div.rn.f32 	%f133, %f132, %f14;
	st.global.f32 	[%rd20], %f133;
	add.s32 	%r68, %r68, 1;
	add.s32 	%r67, %r67, 1;
	setp.ne.s32 	%p19, %r67, 0;
	@%p19 bra 	$L__BB0_26;
$L__BB0_27:
	ret;

}
	// .globl	_Z18l2_distance_kernelPKfS0_Pfiii
.visible .entry _Z18l2_distance_kernelPKfS0_Pfiii(
	.param .u64 .ptr .align 1 _Z18l2_distance_kernelPKfS0_Pfiii_param_0,
	.param .u64 .ptr .align 1 _Z18l2_distance_kernelPKfS0_Pfiii_param_1,
	.param .u64 .ptr .align 1 _Z18l2_distance_kernelPKfS0_Pfiii_param_2,
	.param .u32 _Z18l2_distance_kernelPKfS0_Pfiii_param_3,
	.param .u32 _Z18l2_distance_kernelPKfS0_Pfiii_param_4,
	.param .u32 _Z18l2_distance_kernelPKfS0_Pfiii_param_5
)
{
	.reg .pred 	%p<13>;
	.reg .b32 	%r<43>;
	.reg .b32 	%f<83>;
	.reg .b64 	%rd<40>;

	ld.param.u64 	%rd8, [_Z18l2_distance_kernelPKfS0_Pfiii_param_0];
	ld.param.u64 	%rd9, [_Z18l2_distance_kernelPKfS0_Pfiii_param_1];
	ld.param.u64 	%rd7, [_Z18l2_distance_kernelPKfS0_Pfiii_param_2];
	ld.param.u32 	%r20, [_Z18l2_distance_kernelPKfS0_Pfiii_param_3];
	ld.param.u32 	%r21, [_Z18l2_distance_kernelPKfS0_Pfiii_param_4];
	ld.param.u32 	%r19, [_Z18l2_distance_kernelPKfS0_Pfiii_param_5];
	cvta.to.global.u64 	%rd1, %rd9;
	cvta.to.global.u64 	%rd2, %rd8;
	mov.u32 	%r22, %ctaid.x;
	mov.u32 	%r23, %ntid.x;
	mov.u32 	%r24, %tid.x;
	mad.lo.s32 	%r1, %r22, %r23, %r24;
	mov.u32 	%r25, %ctaid.y;
	mov.u32 	%r26, %ntid.y;
	mov.u32 	%r27, %tid.y;
	mad.lo.s32 	%r28, %r25, %r26, %r27;
	setp.ge.s32 	%p1, %r1, %r20;
	setp.ge.s32 	%p2, %r28, %r21;
	or.pred  	%p3, %p1, %p2;
	@%p3 bra 	$L__BB1_14;
	setp.lt.s32 	%p4, %r19, 1;
	mov.f32 	%f82, 0f00000000;
	@%p4 bra 	$L__BB1_13;
	mul.lo.s32 	%r3, %r19, %r1;
	mul.lo.s32 	%r4, %r19, %r28;
	and.b32  	%r5, %r19, 7;
	setp.lt.u32 	%p5, %r19, 8;
	mov.f32 	%f82, 0f00000000;
	mov.b32 	%r41, 0;
	@%p5 bra 	$L__BB1_5;
	and.b32  	%r41, %r19, 2147483640;
	neg.s32 	%r39, %r41;
	add.s64 	%rd3, %rd2, 16;
	mul.wide.u32 	%rd10, %r4, 4;
	add.s64 	%rd11, %rd10, %rd1;
	add.s64 	%rd39, %rd11, 16;
	mov.f32 	%f82, 0f00000000;
	mov.u32 	%r38, %r3;
$L__BB1_4:
	.pragma "nounroll";
	mul.wide.s32 	%rd12, %r38, 4;
	add.s64 	%rd13, %rd3, %rd12;
	ld.global.f32 	%f17, [%rd13+-16];
	ld.global.f32 	%f18, [%rd39+-16];
	sub.f32 	%f19, %f17, %f18;
	fma.rn.f32 	%f20, %f19, %f19, %f82;
	ld.global.f32 	%f21, [%rd13+-12];
	ld.global.f32 	%f22, [%rd39+-12];
	sub.f32 	%f23, %f21, %f22;
	fma.rn.f32 	%f24, %f23, %f23, %f20;
	ld.global.f32 	%f25, [%rd13+-8];
	ld.global.f32 	%f26, [%rd39+-8];
	sub.f32 	%f27, %f25, %f26;
	fma.rn.f32 	%f28, %f27, %f27, %f24;
	ld.global.f32 	%f29, [%rd13+-4];
	ld.global.f32 	%f30, [%rd39+-4];
	sub.f32 	%f31, %f29, %f30;
	fma.rn.f32 	%f32, %f31, %f31, %f28;
	ld.global.f32 	%f33, [%rd13];
	ld.global.f32 	%f34, [%rd39];
	sub.f32 	%f35, %f33, %f34;
	fma.rn.f32 	%f36, %f35, %f35, %f32;
	ld.global.f32 	%f37, [%rd13+4];
	ld.global.f32 	%f38, [%rd39+4];
	sub.f32 	%f39, %f37, %f38;
	fma.rn.f32 	%f40, %f39, %f39, %f36;
	ld.global.f32 	%f41, [%rd13+8];
	ld.global.f32 	%f42, [%rd39+8];
	sub.f32 	%f43, %f41, %f42;
	fma.rn.f32 	%f44, %f43, %f43, %f40;
	ld.global.f32 	%f45, [%rd13+12];
	ld.global.f32 	%f46, [%rd39+12];
	sub.f32 	%f47, %f45, %f46;
	fma.rn.f32 	%f82, %f47, %f47, %f44;
	add.s32 	%r39, %r39, 8;
	add.s32 	%r38, %r38, 8;
	add.s64 	%rd39, %rd39, 32;
	setp.ne.s32 	%p6, %r39, 0;
	@%p6 bra 	$L__BB1_4;
$L__BB1_5:
	setp.eq.s32 	%p7, %r5, 0;
	@%p7 bra 	$L__BB1_13;
	and.b32  	%r13, %r19, 3;
	setp.lt.u32 	%p8, %r5, 4;
	@%p8 bra 	$L__BB1_8;
	add.s32 	%r30, %r41, %r3;
	mul.wide.s32 	%rd14, %r30, 4;
	add.s64 	%rd15, %rd2, %rd14;
	ld.global.f32 	%f49, [%rd15];
	add.s32 	%r31, %r41, %r4;
	mul.wide.u32 	%rd16, %r31, 4;
	add.s64 	%rd17, %rd1, %rd16;
	ld.global.f32 	%f50, [%rd17];
	sub.f32 	%f51, %f49, %f50;
	fma.rn.f32 	%f52, %f51, %f51, %f82;
	ld.global.f32 	%f53, [%rd15+4];
	cvt.u64.u32 	%rd18, %r4;
	cvt.u64.u32 	%rd19, %r41;
	add.s64 	%rd20, %rd19, %rd18;
	shl.b64 	%rd21, %rd20, 2;
	add.s64 	%rd22, %rd1, %rd21;
	ld.global.f32 	%f54, [%rd22+4];
	sub.f32 	%f55, %f53, %f54;
	fma.rn.f32 	%f56, %f55, %f55, %f52;
	ld.global.f32 	%f57, [%rd15+8];
	ld.global.f32 	%f58, [%rd22+8];
	sub.f32 	%f59, %f57, %f58;
	fma.rn.f32 	%f60, %f59, %f59, %f56;
	ld.global.f32 	%f61, [%rd15+12];
	ld.global.f32 	%f62, [%rd22+12];
	sub.f32 	%f63, %f61, %f62;
	fma.rn.f32 	%f82, %f63, %f63, %f60;
	add.s32 	%r41, %r41, 4;
$L__BB1_8:
	setp.eq.s32 	%p9, %r13, 0;
	@%p9 bra 	$L__BB1_13;
	setp.eq.s32 	%p10, %r13, 1;
	@%p10 bra 	$L__BB1_11;
	add.s32 	%r32, %r41, %r3;
	mul.wide.s32 	%rd23, %r32, 4;
	add.s64 	%rd24, %rd2, %rd23;
	ld.global.f32 	%f65, [%rd24];
	add.s32 	%r33, %r41, %r4;
	mul.wide.u32 	%rd25, %r33, 4;
	add.s64 	%rd26, %rd1, %rd25;
	ld.global.f32 	%f66, [%rd26];
	sub.f32 	%f67, %f65, %f66;
	fma.rn.f32 	%f68, %f67, %f67, %f82;
	ld.global.f32 	%f69, [%rd24+4];
	cvt.u64.u32 	%rd27, %r4;
	cvt.u64.u32 	%rd28, %r41;
	add.s64 	%rd29, %rd28, %rd27;
	shl.b64 	%rd30, %rd29, 2;
	add.s64 	%rd31, %rd1, %rd30;
	ld.global.f32 	%f70, [%rd31+4];
	sub.f32 	%f71, %f69, %f70;
	fma.rn.f32 	%f82, %f71, %f71, %f68;
	add.s32 	%r41, %r41, 2;
$L__BB1_11:
	and.b32  	%r34, %r19, 1;
	setp.eq.b32 	%p11, %r34, 1;
	not.pred 	%p12, %p11;
	@%p12 bra 	$L__BB1_13;
	add.s32 	%r35, %r41, %r3;
	mul.wide.s32 	%rd32, %r35, 4;
	add.s64 	%rd33, %rd2, %rd32;
	ld.global.f32 	%f72, [%rd33];
	add.s32 	%r36, %r41, %r4;
	mul.wide.u32 	%rd34, %r36, 4;
	add.s64 	%rd35, %rd1, %rd34;
	ld.global.f32 	%f73, [%rd35];
	sub.f32 	%f74, %f72, %f73;
	fma.rn.f32 	%f82, %f74, %f74, %f82;
$L__BB1_13:
	mad.lo.s32 	%r37, %r21, %r1, %r28;
	cvta.to.global.u64 	%rd36, %rd7;
	mul.wide.s32 	%rd37, %r37, 4;
	add.s64 	%rd38, %rd36, %rd37;
	st.global.f32 	[%rd38], %f82;
$L__BB1_14:
	ret;

}
	// .globl	_Z11topk_kernelPKfPiiii
.visible .entry _Z11topk_kernelPKfPiiii(
	.param .u64 .ptr .align 1 _Z11topk_kernelPKfPiiii_param_0,
	.param .u64 .ptr .align 1 _Z11topk_kernelPKfPiiii_param_1,
	.param .u32 _Z11topk_kernelPKfPiiii_param_2,
	.param .u32 _Z11topk_kernelPKfPiiii_param_3,
	.param .u32 _Z11topk_kernelPKfPiiii_param_4
)
{
	.reg .pred 	%p<98>;
	.reg .b16 	%rs<9>;
	.reg .b32 	%r<291>;
	.reg .b32 	%f<78>;
	.reg .b64 	%rd<34>;

	ld.param.u64 	%rd6, [_Z11topk_kernelPKfPiiii_param_0];
	ld.param.u64 	%rd7, [_Z11topk_kernelPKfPiiii_param_1];
	ld.param.u32 	%r75, [_Z11topk_kernelPKfPiiii_param_2];
	ld.param.u32 	%r73, [_Z11topk_kernelPKfPiiii_param_3];
	ld.param.u32 	%r74, [_Z11topk_kernelPKfPiiii_param_4];
	cvta.to.global.u64 	%rd1, %rd6;
	cvta.to.global.u64 	%rd2, %rd7;
	mov.u32 	%r76, %ctaid.x;
	mov.u32 	%r77, %ntid.x;
	mov.u32 	%r78, %tid.x;
	mad.lo.s32 	%r1, %r76, %r77, %r78;
	setp.ge.s32 	%p1, %r1, %r75;
	setp.lt.s32 	%p2, %r74, 1;
	or.pred  	%p3, %p1, %p2;
	@%p3 bra 	$L__BB2_47;
	setp.lt.s32 	%p4, %r73, 1;
	mul.lo.s32 	%r2, %r74, %r1;
	mul.lo.s32 	%r3, %r73, %r1;
	@%p4 bra 	$L__BB2_36;
	and.b32  	%r4, %r73, 15;
	and.b32  	%r5, %r73, 7;
	and.b32  	%r6, %r73, 2147483632;
	and.b32  	%r7, %r73, 3;
	add.s64 	%rd3, %rd2, 32;
	mov.b32 	%r258, 0;
	mov.b16 	%rs7, 0;
	mov.u16 	%rs8, %rs7;
$L__BB2_3:
	setp.eq.s32 	%p13, %r258, 0;
	@%p13 bra 	$L__BB2_23;
	cvt.u32.u16 	%r93, %rs8;
	and.b32  	%r94, %r93, 15;
	add.s32 	%r9, %r94, -1;
	cvt.u32.u16 	%r95, %rs7;
	and.b32  	%r10, %r258, 15;
	and.b32  	%r11, %r258, 2147483632;
	and.b32  	%r12, %r95, 3;
	mov.f32 	%f72, 0f7F7FFFFF;
	mov.b32 	%r275, -1;
	mov.b32 	%r259, 0;
$L__BB2_5:
	setp.lt.u32 	%p14, %r258, 16;
	mov.b32 	%r268, 0;
	mov.u32 	%r273, %r268;
	@%p14 bra 	$L__BB2_8;
	and.b32  	%r99, %r258, -16;
	neg.s32 	%r262, %r99;
	mov.b32 	%r273, 0;
	mov.u32 	%r261, %r2;
$L__BB2_7:
	.pragma "nounroll";
	mul.wide.s32 	%rd16, %r261, 4;
	add.s64 	%rd17, %rd3, %rd16;
	ld.global.u32 	%r100, [%rd17+-32];
	setp.eq.s32 	%p15, %r100, %r259;
	ld.global.u32 	%r102, [%rd17+-28];
	setp.eq.s32 	%p16, %r102, %r259;
	ld.global.u32 	%r104, [%rd17+-24];
	setp.eq.s32 	%p17, %r104, %r259;
	ld.global.u32 	%r106, [%rd17+-20];
	setp.eq.s32 	%p18, %r106, %r259;
	ld.global.u32 	%r108, [%rd17+-16];
	setp.eq.s32 	%p19, %r108, %r259;
	ld.global.u32 	%r110, [%rd17+-12];
	setp.eq.s32 	%p20, %r110, %r259;
	ld.global.u32 	%r112, [%rd17+-8];
	setp.eq.s32 	%p21, %r112, %r259;
	ld.global.u32 	%r114, [%rd17+-4];
	setp.eq.s32 	%p22, %r114, %r259;
	ld.global.u32 	%r116, [%rd17];
	setp.eq.s32 	%p23, %r116, %r259;
	ld.global.u32 	%r118, [%rd17+4];
	setp.eq.s32 	%p24, %r118, %r259;
	ld.global.u32 	%r120, [%rd17+8];
	setp.eq.s32 	%p25, %r120, %r259;
	ld.global.u32 	%r122, [%rd17+12];
	setp.eq.s32 	%p26, %r122, %r259;
	ld.global.u32 	%r124, [%rd17+16];
	setp.eq.s32 	%p27, %r124, %r259;
	ld.global.u32 	%r126, [%rd17+20];
	setp.eq.s32 	%p28, %r126, %r259;
	ld.global.u32 	%r128, [%rd17+24];
	setp.eq.s32 	%p29, %r128, %r259;
	ld.global.u32 	%r130, [%rd17+28];
	setp.eq.s32 	%p30, %r130, %r259;
	selp.b32 	%r131, 1, %r273, %p15;
	selp.b32 	%r132, 1, %r131, %p16;
	selp.b32 	%r133, 1, %r132, %p17;
	selp.b32 	%r134, 1, %r133, %p18;
	selp.b32 	%r135, 1, %r134, %p19;
	selp.b32 	%r136, 1, %r135, %p20;
	selp.b32 	%r137, 1, %r136, %p21;
	selp.b32 	%r138, 1, %r137, %p22;
	selp.b32 	%r139, 1, %r138, %p23;
	selp.b32 	%r140, 1, %r139, %p24;
	selp.b32 	%r141, 1, %r140, %p25;
	selp.b32 	%r142, 1, %r141, %p26;
	selp.b32 	%r143, 1, %r142, %p27;
	selp.b32 	%r144, 1, %r143, %p28;
	selp.b32 	%r145, 1, %r144, %p29;
	selp.b32 	%r273, 1, %r145, %p30;
	add.s32 	%r262, %r262, 16;
	add.s32 	%r261, %r261, 16;
	setp.ne.s32 	%p31, %r262, 0;
	mov.u32 	%r268, %r11;
	@%p31 bra 	$L__BB2_7;
$L__BB2_8:
	setp.eq.s32 	%p32, %r10, 0;
	@%p32 bra 	$L__BB2_18;
	setp.lt.u32 	%p33, %r9, 7;
	@%p33 bra 	$L__BB2_11;
	add.s32 	%r147, %r268, %r2;
	mul.wide.s32 	%rd18, %r147, 4;
	add.s64 	%rd19, %rd2, %rd18;
	ld.global.u32 	%r148, [%rd19];
	setp.eq.s32 	%p34, %r148, %r259;
	ld.global.u32 	%r150, [%rd19+4];
	setp.eq.s32 	%p35, %r150, %r259;
	ld.global.u32 	%r152, [%rd19+8];
	setp.eq.s32 	%p36, %r152, %r259;
	ld.global.u32 	%r154, [%rd19+12];
	setp.eq.s32 	%p37, %r154, %r259;
	ld.global.u32 	%r156, [%rd19+16];
	setp.eq.s32 	%p38, %r156, %r259;
	ld.global.u32 	%r158, [%rd19+20];
	setp.eq.s32 	%p39, %r158, %r259;
	ld.global.u32 	%r160, [%rd19+24];
	setp.eq.s32 	%p40, %r160, %r259;
	ld.global.u32 	%r162, [%rd19+28];
	setp.eq.s32 	%p41, %r162, %r259;
	selp.b32 	%r163, 1, %r273, %p34;
	selp.b32 	%r164, 1, %r163, %p35;
	selp.b32 	%r165, 1, %r164, %p36;
	selp.b32 	%r166, 1, %r165, %p37;
	selp.b32 	%r167, 1, %r166, %p38;
	selp.b32 	%r168, 1, %r167, %p39;
	selp.b32 	%r169, 1, %r168, %p40;
	selp.b32 	%r273, 1, %r169, %p41;
	add.s32 	%r268, %r268, 8;
$L__BB2_11:
	cvt.u32.u16 	%r170, %rs8;
	and.b32  	%r171, %r170, 7;
	setp.eq.s32 	%p42, %r171, 0;
	@%p42 bra 	$L__BB2_18;
	cvt.u32.u16 	%r173, %rs7;
	and.b32  	%r174, %r173, 7;
	add.s32 	%r175, %r174, -1;
	setp.lt.u32 	%p43, %r175, 3;
	@%p43 bra 	$L__BB2_14;
	add.s32 	%r176, %r268, %r2;
	mul.wide.s32 	%rd20, %r176, 4;
	add.s64 	%rd21, %rd2, %rd20;
	ld.global.u32 	%r177, [%rd21];
	setp.eq.s32 	%p44, %r177, %r259;
	ld.global.u32 	%r179, [%rd21+4];
	setp.eq.s32 	%p45, %r179, %r259;
	ld.global.u32 	%r181, [%rd21+8];
	setp.eq.s32 	%p46, %r181, %r259;
	ld.global.u32 	%r183, [%rd21+12];
	setp.eq.s32 	%p47, %r183, %r259;
	selp.b32 	%r184, 1, %r273, %p44;
	selp.b32 	%r185, 1, %r184, %p45;
	selp.b32 	%r186, 1, %r185, %p46;
	selp.b32 	%r273, 1, %r186, %p47;
	add.s32 	%r268, %r268, 4;
$L__BB2_14:
	setp.eq.s32 	%p48, %r12, 0;
	@%p48 bra 	$L__BB2_18;
	setp.eq.s32 	%p49, %r12, 1;
	add.s32 	%r187, %r268, %r2;
	mul.wide.s32 	%rd22, %r187, 4;
	add.s64 	%rd4, %rd2, %rd22;
	ld.global.u32 	%r188, [%rd4];
	setp.eq.s32 	%p50, %r188, %r259;
	selp.b32 	%r273, 1, %r273, %p50;
	@%p49 bra 	$L__BB2_18;
	setp.eq.s32 	%p51, %r12, 2;
	ld.global.u32 	%r189, [%rd4+4];
	setp.eq.s32 	%p52, %r189, %r259;
	selp.b32 	%r273, 1, %r273, %p52;
	@%p51 bra 	$L__BB2_18;
	ld.global.u32 	%r190, [%rd4+8];
	setp.eq.s32 	%p53, %r190, %r259;
	selp.b32 	%r273, 1, %r273, %p53;
$L__BB2_18:
	setp.ne.s32 	%p54, %r273, 0;
	@%p54 bra 	$L__BB2_21;
	add.s32 	%r191, %r259, %r3;
	mul.wide.s32 	%rd23, %r191, 4;
	add.s64 	%rd24, %rd1, %rd23;
	ld.global.f32 	%f2, [%rd24];
	setp.geu.f32 	%p55, %f2, %f72;
	@%p55 bra 	$L__BB2_21;
	mov.f32 	%f72, %f2;
	mov.u32 	%r275, %r259;
$L__BB2_21:
	add.s32 	%r259, %r259, 1;
	setp.ne.s32 	%p56, %r259, %r73;
	@%p56 bra 	$L__BB2_5;
$L__BB2_22:
	add.s32 	%r257, %r258, %r2;
	mul.wide.s32 	%rd32, %r257, 4;
	add.s64 	%rd33, %rd2, %rd32;
	st.global.u32 	[%rd33], %r275;
	add.s32 	%r258, %r258, 1;
	setp.eq.s32 	%p97, %r258, %r74;
	add.s16 	%rs8, %rs8, 1;
	add.s16 	%rs7, %rs7, 1;
	@%p97 bra 	$L__BB2_47;
	bra.uni 	$L__BB2_3;
$L__BB2_23:
	setp.lt.u32 	%p57, %r73, 16;
	mov.f32 	%f75, 0f7F7FFFFF;
	mov.b32 	%r275, -1;
	mov.b32 	%r282, 0;
	@%p57 bra 	$L__BB2_26;
	mov.f32 	%f75, 0f7F7FFFFF;
	mov.b32 	%r275, -1;
	mov.b32 	%r276, 0;
$L__BB2_25:
	.pragma "nounroll";
	add.s32 	%r197, %r276, %r3;
	mul.wide.s32 	%rd25, %r197, 4;
	add.s64 	%rd26, %rd1, %rd25;
	ld.global.f32 	%f16, [%rd26];
	setp.lt.f32 	%p58, %f16, %f75;
	selp.f32 	%f17, %f16, %f75, %p58;
	selp.b32 	%r198, %r276, %r275, %p58;
	add.s32 	%r199, %r276, 1;
	ld.global.f32 	%f18, [%rd26+4];
	setp.lt.f32 	%p59, %f18, %f17;
	selp.f32 	%f19, %f18, %f17, %p59;
	selp.b32 	%r200, %r199, %r198, %p59;
	add.s32 	%r201, %r276, 2;
	ld.global.f32 	%f20, [%rd26+8];
	setp.lt.f32 	%p60, %f20, %f19;
	selp.f32 	%f21, %f20, %f19, %p60;
	selp.b32 	%r202, %r201, %r200, %p60;
	add.s32 	%r203, %r276, 3;
	ld.global.f32 	%f22, [%rd26+12];
	setp.lt.f32 	%p61, %f22, %f21;
	selp.f32 	%f23, %f22, %f21, %p61;
	selp.b32 	%r204, %r203, %r202, %p61;
	add.s32 	%r205, %r276, 4;
	ld.global.f32 	%f24, [%rd26+16];
	setp.lt.f32 	%p62, %f24, %f23;
	selp.f32 	%f25, %f24, %f23, %p62;
	selp.b32 	%r206, %r205, %r204, %p62;
	add.s32 	%r207, %r276, 5;
	ld.global.f32 	%f26, [%rd26+20];
	setp.lt.f32 	%p63, %f26, %f25;
	selp.f32 	%f27, %f26, %f25, %p63;
	selp.b32 	%r208, %r207, %r206, %p63;
	add.s32 	%r209, %r276, 6;
	ld.global.f32 	%f28, [%rd26+24];
	setp.lt.f32 	%p64, %f28, %f27;
	selp.f32 	%f29, %f28, %f27, %p64;
	selp.b32 	%r210, %r209, %r208, %p64;
	add.s32 	%r211, %r276, 7;
	ld.global.f32 	%f30, [%rd26+28];
	setp.lt.f32 	%p65, %f30, %f29;
	selp.f32 	%f31, %f30, %f29, %p65;
	selp.b32 	%r212, %r211, %r210, %p65;
	add.s32 	%r213, %r276, 8;
	ld.global.f32 	%f32, [%rd26+32];
	setp.lt.f32 	%p66, %f32, %f31;
	selp.f32 	%f33, %f32, %f31, %p66;
	selp.b32 	%r214, %r213, %r212, %p66;
	add.s32 	%r215, %r276, 9;
	ld.global.f32 	%f34, [%rd26+36];
	setp.lt.f32 	%p67, %f34, %f33;
	selp.f32 	%f35, %f34, %f33, %p67;
	selp.b32 	%r216, %r215, %r214, %p67;
	add.s32 	%r217, %r276, 10;
	ld.global.f32 	%f36, [%rd26+40];
	setp.lt.f32 	%p68, %f36, %f35;
	selp.f32 	%f37, %f36, %f35, %p68;
	selp.b32 	%r218, %r217, %r216, %p68;
	add.s32 	%r219, %r276, 11;
	ld.global.f32 	%f38, [%rd26+44];
	setp.lt.f32 	%p69, %f38, %f37;
	selp.f32 	%f39, %f38, %f37, %p69;
	selp.b32 	%r220, %r219, %r218, %p69;
	add.s32 	%r221, %r276, 12;
	ld.global.f32 	%f40, [%rd26+48];
	setp.lt.f32 	%p70, %f40, %f39;
	selp.f32 	%f41, %f40, %f39, %p70;
	selp.b32 	%r222, %r221, %r220, %p70;
	add.s32 	%r223, %r276, 13;
	ld.global.f32 	%f42, [%rd26+52];
	setp.lt.f32 	%p71, %f42, %f41;
	selp.f32 	%f43, %f42, %f41, %p71;
	selp.b32 	%r224, %r223, %r222, %p71;
	add.s32 	%r225, %r276, 14;
	ld.global.f32 	%f44, [%rd26+56];
	setp.lt.f32 	%p72, %f44, %f43;
	selp.f32 	%f45, %f44, %f43, %p72;
	selp.b32 	%r226, %r225, %r224, %p72;
	add.s32 	%r227, %r276, 15;
	ld.global.f32 	%f46, [%rd26+60];
	setp.lt.f32 	%p73, %f46, %f45;
	selp.f32 	%f75, %f46, %f45, %p73;
	selp.b32 	%r275, %r227, %r226, %p73;
	add.s32 	%r276, %r276, 16;
	setp.ne.s32 	%p74, %r276, %r6;
	mov.u32 	%r282, %r6;
	@%p74 bra 	$L__BB2_25;
$L__BB2_26:
	setp.eq.s32 	%p75, %r4, 0;
	@%p75 bra 	$L__BB2_22;
	add.s32 	%r229, %r4, -1;
	setp.lt.u32 	%p76, %r229, 7;
	@%p76 bra 	$L__BB2_29;
	add.s32 	%r230, %r282, %r3;
	mul.wide.s32 	%rd27, %r230, 4;
	add.s64 	%rd28, %rd1, %rd27;
	ld.global.f32 	%f47, [%rd28];
	setp.lt.f32 	%p77, %f47, %f75;
	selp.f32 	%f48, %f47, %f75, %p77;
	selp.b32 	%r231, %r282, %r275, %p77;
	add.s32 	%r232, %r282, 1;
	ld.global.f32 	%f49, [%rd28+4];
	setp.lt.f32 	%p78, %f49, %f48;
	selp.f32 	%f50, %f49, %f48, %p78;
	selp.b32 	%r233, %r232, %r231, %p78;
	add.s32 	%r234, %r282, 2;
	ld.global.f32 	%f51, [%rd28+8];
	setp.lt.f32 	%p79, %f51, %f50;
	selp.f32 	%f52, %f51, %f50, %p79;
	selp.b32 	%r235, %r234, %r233, %p79;
	add.s32 	%r236, %r282, 3;
	ld.global.f32 	%f53, [%rd28+12];
	setp.lt.f32 	%p80, %f53, %f52;
	selp.f32 	%f54, %f53, %f52, %p80;
	selp.b32 	%r237, %r236, %r235, %p80;
	add.s32 	%r238, %r282, 4;
	ld.global.f32 	%f55, [%rd28+16];
	setp.lt.f32 	%p81, %f55, %f54;
	selp.f32 	%f56, %f55, %f54, %p81;
	selp.b32 	%r239, %r238, %r237, %p81;
	add.s32 	%r240, %r282, 5;
	ld.global.f32 	%f57, [%rd28+20];
	setp.lt.f32 	%p82, %f57, %f56;
	selp.f32 	%f58, %f57, %f56, %p82;
	selp.b32 	%r241, %r240, %r239, %p82;
	add.s32 	%r242, %r282, 6;
	ld.global.f32 	%f59, [%rd28+24];
	setp.lt.f32 	%p83, %f59, %f58;
	selp.f32 	%f60, %f59, %f58, %p83;
	selp.b32 	%r243, %r242, %r241, %p83;
	add.s32 	%r244, %r282, 7;
	ld.global.f32 	%f61, [%rd28+28];
	setp.lt.f32 	%p84, %f61, %f60;
	selp.f32 	%f75, %f61, %f60, %p84;
	selp.b32 	%r275, %r244, %r243, %p84;
	add.s32 	%r282, %r282, 8;
$L__BB2_29:
	setp.eq.s32 	%p85, %r5, 0;
	@%p85 bra 	$L__BB2_22;
	add.s32 	%r246, %r5, -1;
	setp.lt.u32 	%p86, %r246, 3;
	@%p86 bra 	$L__BB2_32;
	add.s32 	%r247, %r282, %r3;
	mul.wide.s32 	%rd29, %r247, 4;
	add.s64 	%rd30, %rd1, %rd29;
	ld.global.f32 	%f62, [%rd30];
	setp.lt.f32 	%p87, %f62, %f75;
	selp.f32 	%f63, %f62, %f75, %p87;
	selp.b32 	%r248, %r282, %r275, %p87;
	add.s32 	%r249, %r282, 1;
	ld.global.f32 	%f64, [%rd30+4];
	setp.lt.f32 	%p88, %f64, %f63;
	selp.f32 	%f65, %f64, %f63, %p88;
	selp.b32 	%r250, %r249, %r248, %p88;
	add.s32 	%r251, %r282, 2;
	ld.global.f32 	%f66, [%rd30+8];
	setp.lt.f32 	%p89, %f66, %f65;
	selp.f32 	%f67, %f66, %f65, %p89;
	selp.b32 	%r252, %r251, %r250, %p89;
	add.s32 	%r253, %r282, 3;
	ld.global.f32 	%f68, [%rd30+12];
	setp.lt.f32 	%p90, %f68, %f67;
	selp.f32 	%f75, %f68, %f67, %p90;
	selp.b32 	%r275, %r253, %r252, %p90;
	add.s32 	%r282, %r282, 4;
$L__BB2_32:
	setp.eq.s32 	%p91, %r7, 0;
	@%p91 bra 	$L__BB2_22;
	setp.eq.s32 	%p92, %r7, 1;
	add.s32 	%r254, %r282, %r3;
	mul.wide.s32 	%rd31, %r254, 4;
	add.s64 	%rd5, %rd1, %rd31;
	ld.global.f32 	%f69, [%rd5];
	setp.lt.f32 	%p93, %f69, %f75;
	selp.f32 	%f11, %f69, %f75, %p93;
	selp.b32 	%r275, %r282, %r275, %p93;
	@%p92 bra 	$L__BB2_22;
	setp.eq.s32 	%p94, %r7, 2;
	add.s32 	%r255, %r282, 1;
	ld.global.f32 	%f70, [%rd5+4];
	setp.lt.f32 	%p95, %f70, %f11;
	selp.f32 	%f12, %f70, %f11, %p95;
	selp.b32 	%r275, %r255, %r275, %p95;
	@%p94 bra 	$L__BB2_22;
	add.s32 	%r256, %r282, 2;
	ld.global.f32 	%f71, [%rd5+8];
	setp.lt.f32 	%p96, %f71, %f12;
	selp.b32 	%r275, %r256, %r275, %p96;
	bra.uni 	$L__BB2_22;
$L__BB2_36:
	and.b32  	%r63, %r74, 7;
	setp.lt.u32 	%p5, %r74, 8;
	mov.b32 	%r289, 0;
	@%p5 bra 	$L__BB2_39;
	and.b32  	%r289, %r74, 2147483640;
	mov.b32 	%r287, 0;
$L__BB2_38:
	.pragma "nounroll";
	add.s32 	%r81, %r287, %r2;
	mul.wide.s32 	%rd8, %r81, 4;
	add.s64 	%rd9, %rd2, %rd8;
	mov.b32 	%r82, -1;
	st.global.u32 	[%rd9], %r82;
	st.global.u32 	[%rd9+4], %r82;
	st.global.u32 	[%rd9+8], %r82;
	st.global.u32 	[%rd9+12], %r82;
	st.global.u32 	[%rd9+16], %r82;
	st.global.u32 	[%rd9+20], %r82;
	st.global.u32 	[%rd9+24], %r82;
	st.global.u32 	[%rd9+28], %r82;
	add.s32 	%r287, %r287, 8;
	setp.ne.s32 	%p6, %r287, %r289;
	@%p6 bra 	$L__BB2_38;
$L__BB2_39:
	setp.eq.s32 	%p7, %r63, 0;
	@%p7 bra 	$L__BB2_47;
	and.b32  	%r68, %r74, 3;
	setp.lt.u32 	%p8, %r63, 4;
	@%p8 bra 	$L__BB2_42;
	add.s32 	%r83, %r289, %r2;
	mul.wide.s32 	%rd10, %r83, 4;
	add.s64 	%rd11, %rd2, %rd10;
	mov.b32 	%r84, -1;
	st.global.u32 	[%rd11], %r84;
	st.global.u32 	[%rd11+4], %r84;
	st.global.u32 	[%rd11+8], %r84;
	st.global.u32 	[%rd11+12], %r84;
	add.s32 	%r289, %r289, 4;
$L__BB2_42:
	setp.eq.s32 	%p9, %r68, 0;
	@%p9 bra 	$L__BB2_47;
	setp.eq.s32 	%p10, %r68, 1;
	@%p10 bra 	$L__BB2_45;
	add.s32 	%r85, %r289, %r2;
	mul.wide.s32 	%rd12, %r85, 4;
	add.s64 	%rd13, %rd2, %rd12;
	mov.b32 	%r86, -1;
	st.global.u32 	[%rd13], %r86;
	st.global.u32 	[%rd13+4], %r86;
	add.s32 	%r289, %r289, 2;
$L__BB2_45:
	and.b32  	%r87, %r74, 1;
	setp.eq.b32 	%p11, %r87, 1;
	not.pred 	%p12, %p11;
	@%p12 bra 	$L__BB2_47;
	add.s32 	%r88, %r289, %r2;
	mul.wide.s32 	%rd14, %r88, 4;
	add.s64 	%rd15, %rd2, %rd14;
	mov.b32 	%r89, -1;
	st.global.u32 	[%rd15], %r89;
$L__BB2_47:
	ret;

}


// ===== COMPILED SASS (sm_100) =====

	.target	sm_100

	.elftype	@"ET_EXEC"


//--------------------- .note.nv.tkinfo           --------------------------
	.section	.note.nv.tkinfo,"",@"SHT_NOTE"
	.sectionflags	@"SHF_NOTE_NV_TKINFO"
	.tkinfo
        /*0018*/ 	.word	0x00000002
        /*0030*/ 	.string	""
        /*0030*/ 	.string	"ptxas"
        /*0030*/ 	.string	"Cuda compilation tools, release 13.0, V13.0.88"
        /*0030*/ 	.string	"Build cuda_13.0.r13.0/compiler.36424714_0"
        /*0030*/ 	.string	"-arch sm_100 -m 64 "



//--------------------- .note.nv.cuinfo           --------------------------
	.section	.note.nv.cuinfo,"",@"SHT_NOTE"
	.sectionflags	@"SHF_NOTE_NV_CUINFO"
        /*0018*/ 	.short	0x0002
        /*001a*/ 	.short	0x0064
        /*001c*/ 	.short	0x0082
	.zero		2


//--------------------- .nv.info                  --------------------------
	.section	.nv.info,"",@"SHT_CUDA_INFO"
	.align	4


	//----- nvinfo : EIATTR_REGCOUNT
	.align		4
        /*0000*/ 	.byte	0x04, 0x2f
        /*0002*/ 	.short	(.L_1 - .L_0)
	.align		4
.L_0:
        /*0004*/ 	.word	index@(_Z16normalize_kernelPfii)
        /*0008*/ 	.word	0x0000001e


	//----- nvinfo : EIATTR_FRAME_SIZE
	.align		4
.L_1:
        /*000c*/ 	.byte	0x04, 0x11
        /*000e*/ 	.short	(.L_3 - .L_2)
	.align		4
.L_2:
        /*0010*/ 	.word	index@($__internal_1_$__cuda_sm3x_div_rn_noftz_f32_slowpath)
        /*0014*/ 	.word	0x00000000


	//----- nvinfo : EIATTR_FRAME_SIZE
	.align		4
.L_3:
        /*0018*/ 	.byte	0x04, 0x11
        /*001a*/ 	.short	(.L_5 - .L_4)
	.align		4
.L_4:
        /*001c*/ 	.word	index@($__internal_0_$__cuda_sm20_sqrt_rn_f32_slowpath)
        /*0020*/ 	.word	0x00000000


	//----- nvinfo : EIATTR_FRAME_SIZE
	.align		4
.L_5:
        /*0024*/ 	.byte	0x04, 0x11
        /*0026*/ 	.short	(.L_7 - .L_6)
	.align		4
.L_6:
        /*0028*/ 	.word	index@(_Z16normalize_kernelPfii)
        /*002c*/ 	.word	0x00000000


	//----- nvinfo : EIATTR_REGCOUNT
	.align		4
.L_7:
        /*0030*/ 	.byte	0x04, 0x2f
        /*0032*/ 	.short	(.L_9 - .L_8)
	.align		4
.L_8:
        /*0034*/ 	.word	index@(_Z18l2_distance_kernelPKfS0_Pfiii)
        /*0038*/ 	.word	0x0000001f


	//----- nvinfo : EIATTR_FRAME_SIZE
	.align		4
.L_9:
        /*003c*/ 	.byte	0x04, 0x11
        /*003e*/ 	.short	(.L_11 - .L_10)
	.align		4
.L_10:
        /*0040*/ 	.word	index@(_Z18l2_distance_kernelPKfS0_Pfiii)
        /*0044*/ 	.word	0x00000000


	//----- nvinfo : EIATTR_REGCOUNT
	.align		4
.L_11:
        /*0048*/ 	.byte	0x04, 0x2f
        /*004a*/ 	.short	(.L_13 - .L_12)
	.align		4
.L_12:
        /*004c*/ 	.word	index@(_Z11topk_kernelPKfPiiii)
        /*0050*/ 	.word	0x00000020


	//----- nvinfo : EIATTR_FRAME_SIZE
	.align		4
.L_13:
        /*0054*/ 	.byte	0x04, 0x11
        /*0056*/ 	.short	(.L_15 - .L_14)
	.align		4
.L_14:
        /*0058*/ 	.word	index@(_Z11topk_kernelPKfPiiii)
        /*005c*/ 	.word	0x00000000


	//----- nvinfo : EIATTR_MIN_STACK_SIZE
	.align		4
.L_15:
        /*0060*/ 	.byte	0x04, 0x12
        /*0062*/ 	.short	(.L_17 - .L_16)
	.align		4
.L_16:
        /*0064*/ 	.word	index@(_Z11topk_kernelPKfPiiii)
        /*0068*/ 	.word	0x00000000


	//----- nvinfo : EIATTR_MIN_STACK_SIZE
	.align		4
.L_17:
        /*006c*/ 	.byte	0x04, 0x12
        /*006e*/ 	.short	(.L_19 - .L_18)
	.align		4
.L_18:
        /*0070*/ 	.word	index@(_Z18l2_distance_kernelPKfS0_Pfiii)
        /*0074*/ 	.word	0x00000000


	//----- nvinfo : EIATTR_MIN_STACK_SIZE
	.align		4
.L_19:
        /*0078*/ 	.byte	0x04, 0x12
        /*007a*/ 	.short	(.L_21 - .L_20)
	.align		4
.L_20:
        /*007c*/ 	.word	index@(_Z16normalize_kernelPfii)
        /*0080*/ 	.word	0x00000000
.L_21:


//--------------------- .nv.compat                --------------------------
	.section	.nv.compat,"",@"SHT_CUDA_COMPAT_INFO"
	.align	4
        /*0000*/ 	.byte	0x02, 0x09, 0x00, 0x00, 0x02, 0x02, 0x01, 0x00, 0x02, 0x05, 0x05, 0x00, 0x03, 0x07, 0x01, 0x01
        /*0010*/ 	.byte	0x02, 0x03, 0x00, 0x00, 0x02, 0x06, 0x01, 0x00, 0x04, 0x0b, 0x08, 0x00, 0x01, 0x00, 0x00, 0x00
        /*0020*/ 	.byte	0x00, 0x00, 0x00, 0x00


//--------------------- .nv.info._Z11topk_kernelPKfPiiii --------------------------
	.section	.nv.info._Z11topk_kernelPKfPiiii,"",@"SHT_CUDA_INFO"
	.sectionflags	@""
	.align	4


	//----- nvinfo : EIATTR_CUDA_API_VERSION
	.align		4
        /*0000*/ 	.byte	0x04, 0x37
        /*0002*/ 	.short	(.L_23 - .L_22)
.L_22:
        /*0004*/ 	.word	0x00000082


	//----- nvinfo : EIATTR_KPARAM_INFO
	.align		4
.L_23:
        /*0008*/ 	.byte	0x04, 0x17
        /*000a*/ 	.short	(.L_25 - .L_24)
.L_24:
        /*000c*/ 	.word	0x00000000
        /*0010*/ 	.short	0x0004
        /*0012*/ 	.short	0x0018
        /*0014*/ 	.byte	0x00, 0xf0, 0x11, 0x00


	//----- nvinfo : EIATTR_KPARAM_INFO
	.align		4
.L_25:
        /*0018*/ 	.byte	0x04, 0x17
        /*001a*/ 	.short	(.L_27 - .L_26)
.L_26:
        /*001c*/ 	.word	0x00000000
        /*0020*/ 	.short	0x0003
        /*0022*/ 	.short	0x0014
        /*0024*/ 	.byte	0x00, 0xf0, 0x11, 0x00


	//----- nvinfo : EIATTR_KPARAM_INFO
	.align		4
.L_27:
        /*0028*/ 	.byte	0x04, 0x17
        /*002a*/ 	.short	(.L_29 - .L_28)
.L_28:
        /*002c*/ 	.word	0x00000000
        /*0030*/ 	.short	0x0002
        /*0032*/ 	.short	0x0010
        /*0034*/ 	.byte	0x00, 0xf0, 0x11, 0x00


	//----- nvinfo : EIATTR_KPARAM_INFO
	.align		4
.L_29:
        /*0038*/ 	.byte	0x04, 0x17
        /*003a*/ 	.short	(.L_31 - .L_30)
.L_30:
        /*003c*/ 	.word	0x00000000
        /*0040*/ 	.short	0x0001
        /*0042*/ 	.short	0x0008
        /*0044*/ 	.byte	0x00, 0xf5, 0x21, 0x00


	//----- nvinfo : EIATTR_KPARAM_INFO
	.align		4
.L_31:
        /*0048*/ 	.byte	0x04, 0x17
        /*004a*/ 	.short	(.L_33 - .L_32)
.L_32:
        /*004c*/ 	.word	0x00000000
        /*0050*/ 	.short	0x0000
        /*0052*/ 	.short	0x0000
        /*0054*/ 	.byte	0x00, 0xf5, 0x21, 0x00


	//----- nvinfo : EIATTR_SPARSE_MMA_MASK
	.align		4
.L_33:
        /*0058*/ 	.byte	0x03, 0x50
        /*005a*/ 	.short	0x0000


	//----- nvinfo : EIATTR_MAXREG_COUNT
	.align		4
        /*005c*/ 	.byte	0x03, 0x1b
        /*005e*/ 	.short	0x00ff


	//----- nvinfo : EIATTR_MERCURY_ISA_VERSION
	.align		4
        /*0060*/ 	.byte	0x03, 0x5f
        /*0062*/ 	.short	0x0101


	//----- nvinfo : EIATTR_VRC_CTA_INIT_COUNT
	.align		4
        /*0064*/ 	.byte	0x02, 0x4a
	.zero		1
	.zero		1


	//----- nvinfo : EIATTR_EXIT_INSTR_OFFSETS
	.align		4
        /*0068*/ 	.byte	0x04, 0x1c
        /*006a*/ 	.short	(.L_35 - .L_34)


	//   ....[0]....
.L_34:
        /*006c*/ 	.word	0x00000090


	//   ....[1]....
        /*0070*/ 	.word	0x00001670


	//   ....[2]....
        /*0074*/ 	.word	0x00001820


	//   ....[3]....
        /*0078*/ 	.word	0x00001900


	//   ....[4]....
        /*007c*/ 	.word	0x000019c0


	//   ....[5]....
        /*0080*/ 	.word	0x00001a20


	//----- nvinfo : EIATTR_CRS_STACK_SIZE
	.align		4
.L_35:
        /*0084*/ 	.byte	0x04, 0x1e
        /*0086*/ 	.short	(.L_37 - .L_36)
.L_36:
        /*0088*/ 	.word	0x00000000


	//----- nvinfo : EIATTR_CBANK_PARAM_SIZE
	.align		4
.L_37:
        /*008c*/ 	.byte	0x03, 0x19
        /*008e*/ 	.short	0x001c


	//----- nvinfo : EIATTR_PARAM_CBANK
	.align		4
        /*0090*/ 	.byte	0x04, 0x0a
        /*0092*/ 	.short	(.L_39 - .L_38)
	.align		4
.L_38:
        /*0094*/ 	.word	index@(.nv.constant0._Z11topk_kernelPKfPiiii)
        /*0098*/ 	.short	0x0380
        /*009a*/ 	.short	0x001c


	//----- nvinfo : EIATTR_SW_WAR
	.align		4
.L_39:
        /*009c*/ 	.byte	0x04, 0x36
        /*009e*/ 	.short	(.L_41 - .L_40)
.L_40:
        /*00a0*/ 	.word	0x00000008
.L_41:


//--------------------- .nv.info._Z18l2_distance_kernelPKfS0_Pfiii --------------------------
	.section	.nv.info._Z18l2_distance_kernelPKfS0_Pfiii,"",@"SHT_CUDA_INFO"
	.sectionflags	@""
	.align	4


	//----- nvinfo : EIATTR_CUDA_API_VERSION
	.align		4
        /*0000*/ 	.byte	0x04, 0x37
        /*0002*/ 	.short	(.L_43 - .L_42)
.L_42:
        /*0004*/ 	.word	0x00000082


	//----- nvinfo : EIATTR_KPARAM_INFO
	.align		4
.L_43:
        /*0008*/ 	.byte	0x04, 0x17
        /*000a*/ 	.short	(.L_45 - .L_44)
.L_44:
        /*000c*/ 	.word	0x00000000
        /*0010*/ 	.short	0x0005
        /*0012*/ 	.short	0x0020
        /*0014*/ 	.byte	0x00, 0xf0, 0x11, 0x00


	//----- nvinfo : EIATTR_KPARAM_INFO
	.align		4
.L_45:
        /*0018*/ 	.byte	0x04, 0x17
        /*001a*/ 	.short	(.L_47 - .L_46)
.L_46:
        /*001c*/ 	.word	0x00000000
        /*0020*/ 	.short	0x0004
        /*0022*/ 	.short	0x001c
        /*0024*/ 	.byte	0x00, 0xf0, 0x11, 0x00


	//----- nvinfo : EIATTR_KPARAM_INFO
	.align		4
.L_47:
        /*0028*/ 	.byte	0x04, 0x17
        /*002a*/ 	.short	(.L_49 - .L_48)
.L_48:
        /*002c*/ 	.word	0x00000000
        /*0030*/ 	.short	0x0003
        /*0032*/ 	.short	0x0018
        /*0034*/ 	.byte	0x00, 0xf0, 0x11, 0x00


	//----- nvinfo : EIATTR_KPARAM_INFO
	.align		4
.L_49:
        /*0038*/ 	.byte	0x04, 0x17
        /*003a*/ 	.short	(.L_51 - .L_50)
.L_50:
        /*003c*/ 	.word	0x00000000
        /*0040*/ 	.short	0x0002
        /*0042*/ 	.short	0x0010
        /*0044*/ 	.byte	0x00, 0xf5, 0x21, 0x00


	//----- nvinfo : EIATTR_KPARAM_INFO
	.align		4
.L_51:
        /*0048*/ 	.byte	0x04, 0x17
        /*004a*/ 	.short	(.L_53 - .L_52)
.L_52:
        /*004c*/ 	.word	0x00000000
        /*0050*/ 	.short	0x0001
        /*0052*/ 	.short	0x0008
        /*0054*/ 	.byte	0x00, 0xf5, 0x21, 0x00


	//----- nvinfo : EIATTR_KPARAM_INFO
	.align		4
.L_53:
        /*0058*/ 	.byte	0x04, 0x17
        /*005a*/ 	.short	(.L_55 - .L_54)
.L_54:
        /*005c*/ 	.word	0x00000000
        /*0060*/ 	.short	0x0000
        /*0062*/ 	.short	0x0000
        /*0064*/ 	.byte	0x00, 0xf5, 0x21, 0x00


	//----- nvinfo : EIATTR_SPARSE_MMA_MASK
	.align		4
.L_55:
        /*0068*/ 	.byte	0x03, 0x50
        /*006a*/ 	.short	0x0000


	//----- nvinfo : EIATTR_MAXREG_COUNT
	.align		4
        /*006c*/ 	.byte	0x03, 0x1b
        /*006e*/ 	.short	0x00ff


	//----- nvinfo : EIATTR_MERCURY_ISA_VERSION
	.align		4
        /*0070*/ 	.byte	0x03, 0x5f
        /*0072*/ 	.short	0x0101


	//----- nvinfo : EIATTR_VRC_CTA_INIT_COUNT
	.align		4
        /*0074*/ 	.byte	0x02, 0x4a
	.zero		1
	.zero		1


	//----- nvinfo : EIATTR_EXIT_INSTR_OFFSETS
	.align		4
        /*0078*/ 	.byte	0x04, 0x1c
        /*007a*/ 	.short	(.L_57 - .L_56)


	//   ....[0]....
.L_56:
        /*007c*/ 	.word	0x000000c0


	//   ....[1]....
        /*0080*/ 	.word	0x00000950


	//----- nvinfo : EIATTR_CBANK_PARAM_SIZE
	.align		4
.L_57:
        /*0084*/ 	.byte	0x03, 0x19
        /*0086*/ 	.short	0x0024


	//----- nvinfo : EIATTR_PARAM_CBANK
	.align		4
        /*0088*/ 	.byte	0x04, 0x0a
        /*008a*/ 	.short	(.L_59 - .L_58)
	.align		4
.L_58:
        /*008c*/ 	.word	index@(.nv.constant0._Z18l2_distance_kernelPKfS0_Pfiii)
        /*0090*/ 	.short	0x0380
        /*0092*/ 	.short	0x0024


	//----- nvinfo : EIATTR_SW_WAR
	.align		4
.L_59:
        /*0094*/ 	.byte	0x04, 0x36
        /*0096*/ 	.short	(.L_61 - .L_60)
.L_60:
        /*0098*/ 	.word	0x00000008
.L_61:


//--------------------- .nv.info._Z16normalize_kernelPfii --------------------------
	.section	.nv.info._Z16normalize_kernelPfii,"",@"SHT_CUDA_INFO"
	.sectionflags	@""
	.align	4


	//----- nvinfo : EIATTR_CUDA_API_VERSION
	.align		4
        /*0000*/ 	.byte	0x04, 0x37
        /*0002*/ 	.short	(.L_63 - .L_62)
.L_62:
        /*0004*/ 	.word	0x00000082


	//----- nvinfo : EIATTR_KPARAM_INFO
	.align		4
.L_63:
        /*0008*/ 	.byte	0x04, 0x17
        /*000a*/ 	.short	(.L_65 - .L_64)
.L_64:
        /*000c*/ 	.word	0x00000000
        /*0010*/ 	.short	0x0002
        /*0012*/ 	.short	0x000c
        /*0014*/ 	.byte	0x00, 0xf0, 0x11, 0x00


	//----- nvinfo : EIATTR_KPARAM_INFO
	.align		4
.L_65:
        /*0018*/ 	.byte	0x04, 0x17
        /*001a*/ 	.short	(.L_67 - .L_66)
.L_66:
        /*001c*/ 	.word	0x00000000
        /*0020*/ 	.short	0x0001
        /*0022*/ 	.short	0x0008
        /*0024*/ 	.byte	0x00, 0xf0, 0x11, 0x00


	//----- nvinfo : EIATTR_KPARAM_INFO
	.align		4
.L_67:
        /*0028*/ 	.byte	0x04, 0x17
        /*002a*/ 	.short	(.L_69 - .L_68)
.L_68:
        /*002c*/ 	.word	0x00000000
        /*0030*/ 	.short	0x0000
        /*0032*/ 	.short	0x0000
        /*0034*/ 	.byte	0x00, 0xf5, 0x21, 0x00


	//----- nvinfo : EIATTR_SPARSE_MMA_MASK
	.align		4
.L_69:
        /*0038*/ 	.byte	0x03, 0x50
        /*003a*/ 	.short	0x0000


	//----- nvinfo : EIATTR_MAXREG_COUNT
	.align		4
        /*003c*/ 	.byte	0x03, 0x1b
        /*003e*/ 	.short	0x00ff


	//----- nvinfo : EIATTR_MERCURY_ISA_VERSION
	.align		4
        /*0040*/ 	.byte	0x03, 0x5f
        /*0042*/ 	.short	0x0101


	//----- nvinfo : EIATTR_VRC_CTA_INIT_COUNT
	.align		4
        /*0044*/ 	.byte	0x02, 0x4a
	.zero		1
	.zero		1


	//----- nvinfo : EIATTR_EXIT_INSTR_OFFSETS
	.align		4
        /*0048*/ 	.byte	0x04, 0x1c
        /*004a*/ 	.short	(.L_71 - .L_70)


	//   ....[0]....
.L_70:
        /*004c*/ 	.word	0x00000070


	//   ....[1]....
        /*0050*/ 	.word	0x00000850


	//   ....[2]....
        /*0054*/ 	.word	0x000019a0


	//   ....[3]....
        /*0058*/ 	.word	0x00002240


	//   ....[4]....
        /*005c*/ 	.word	0x000026e0


	//   ....[5]....
        /*0060*/ 	.word	0x00002870


	//----- nvinfo : EIATTR_CRS_STACK_SIZE
	.align		4
.L_71:
        /*0064*/ 	.byte	0x04, 0x1e
        /*0066*/ 	.short	(.L_73 - .L_72)
.L_72:
        /*0068*/ 	.word	0x00000000


	//----- nvinfo : EIATTR_CBANK_PARAM_SIZE
	.align		4
.L_73:
        /*006c*/ 	.byte	0x03, 0x19
        /*006e*/ 	.short	0x0010


	//----- nvinfo : EIATTR_PARAM_CBANK
	.align		4
        /*0070*/ 	.byte	0x04, 0x0a
        /*0072*/ 	.short	(.L_75 - .L_74)
	.align		4
.L_74:
        /*0074*/ 	.word	index@(.nv.constant0._Z16normalize_kernelPfii)
        /*0078*/ 	.short	0x0380
        /*007a*/ 	.short	0x0010


	//----- nvinfo : EIATTR_SW_WAR
	.align		4
.L_75:
        /*007c*/ 	.byte	0x04, 0x36
        /*007e*/ 	.short	(.L_77 - .L_76)
.L_76:
        /*0080*/ 	.word	0x00000008
.L_77:


//--------------------- .nv.callgraph             --------------------------
	.section	.nv.callgraph,"",@"SHT_CUDA_CALLGRAPH"
	.align	4
	.sectionentsize	8
	.align		4
        /*0000*/ 	.word	0x00000000
	.align		4
        /*0004*/ 	.word	0xffffffff
	.align		4
        /*0008*/ 	.word	0x00000000
	.align		4
        /*000c*/ 	.word	0xfffffffe
	.align		4
        /*0010*/ 	.word	0x00000000
	.align		4
        /*0014*/ 	.word	0xfffffffd
	.align		4
        /*0018*/ 	.word	0x00000000
	.align		4
        /*001c*/ 	.word	0xfffffffc


//--------------------- .text._Z11topk_kernelPKfPiiii --------------------------
	.section	.text._Z11topk_kernelPKfPiiii,"ax",@progbits
	.align	128
        .global         _Z11topk_kernelPKfPiiii
        .type           _Z11topk_kernelPKfPiiii,@function
        .size           _Z11topk_kernelPKfPiiii,(.L_x_113 - _Z11topk_kernelPKfPiiii)
        .other          _Z11topk_kernelPKfPiiii,@"STO_CUDA_ENTRY STV_DEFAULT"
_Z11topk_kernelPKfPiiii:
.text._Z11topk_kernelPKfPiiii:
[----:B------:R-:W-:Y:S01]  /*0000*/  LDC R1, c[0x0][0x37c] ;  /* 0x0000df00ff017b82 */ /* 0x000fe20000000800 */
[----:B------:R-:W0:Y:S07]  /*0010*/  S2R R3, SR_TID.X ;  /* 0x0000000000037919 */ /* 0x000e2e0000002100 */
[----:B------:R-:W0:Y:S01]  /*0020*/  S2UR UR4, SR_CTAID.X ;  /* 0x00000000000479c3 */ /* 0x000e220000002500 */
[----:B------:R-:W1:Y:S07]  /*0030*/  LDCU UR5, c[0x0][0x390] ;  /* 0x00007200ff0577ac */ /* 0x000e6e0008000800 */
[----:B------:R-:W0:Y:S08]  /*0040*/  LDC R0, c[0x0][0x360] ;  /* 0x0000d800ff007b82 */ /* 0x000e300000000800 */
[----:B------:R-:W2:Y:S01]  /*0050*/  LDC R9, c[0x0][0x398] ;  /* 0x0000e600ff097b82 */ /* 0x000ea20000000800 */
[----:B0-----:R-:W-:Y:S01]  /*0060*/  IMAD R0, R0, UR4, R3 ;  /* 0x0000000400007c24 */ /* 0x001fe2000f8e0203 */
[----:B--2---:R-:W-:-:S04]  /*0070*/  ISETP.GE.AND P0, PT, R9, 0x1, PT ;  /* 0x000000010900780c */ /* 0x004fc80003f06270 */
[----:B-1----:R-:W-:-:S13]  /*0080*/  ISETP.GE.OR P0, PT, R0, UR5, !P0 ;  /* 0x0000000500007c0c */ /* 0x002fda000c706670 */
[----:B------:R-:W-:Y:S05]  /*0090*/  @P0 EXIT ;  /* 0x000000000000094d */ /* 0x000fea0003800000 */
[----:B------:R-:W0:Y:S01]  /*00a0*/  LDCU UR7, c[0x0][0x394] ;  /* 0x00007280ff0777ac */ /* 0x000e220008000800 */
[----:B------:R-:W-:Y:S01]  /*00b0*/  IMAD R4, R0, R9, RZ ;  /* 0x0000000900047224 */ /* 0x000fe200078e02ff */
[----:B------:R-:W1:Y:S01]  /*00c0*/  LDCU.64 UR14, c[0x0][0x358] ;  /* 0x00006b00ff0e77ac */ /* 0x000e620008000a00 */
[----:B0-----:R-:W-:-:S09]  /*00d0*/  UISETP.GE.AND UP0, UPT, UR7, 0x1, UPT ;  /* 0x000000010700788c */ /* 0x001fd2000bf06270 */
[----:B-1----:R-:W-:Y:S05]  /*00e0*/  BRA.U !UP0, `(.L_x_0) ;  /* 0x0000001508747547 */ /* 0x002fea000b800000 */
[----:B------:R-:W0:Y:S01]  /*00f0*/  LDCU.64 UR8, c[0x0][0x388] ;  /* 0x00007100ff0877ac */ /* 0x000e220008000a00 */
[----:B------:R-:W-:Y:S02]  /*0100*/  PRMT R5, RZ, 0x7610, R5 ;  /* 0x00007610ff057816 */ /* 0x000fe40000000005 */
[----:B------:R-:W-:Y:S01]  /*0110*/  PRMT R6, RZ, 0x7610, R6 ;  /* 0x00007610ff067816 */ /* 0x000fe20000000006 */
[----:B------:R-:W-:Y:S02]  /*0120*/  ULOP3.LUT UR11, UR7, 0xf, URZ, 0xc0, !UPT ;  /* 0x0000000f070b7892 */ /* 0x000fe4000f8ec0ff */
[----:B------:R-:W-:Y:S02]  /*0130*/  ULOP3.LUT UR12, UR7, 0x7, URZ, 0xc0, !UPT ;  /* 0x00000007070c7892 */ /* 0x000fe4000f8ec0ff */
[----:B------:R-:W-:Y:S02]  /*0140*/  ULOP3.LUT UR13, UR7, 0x7ffffff0, URZ, 0xc0, !UPT ;  /* 0x7ffffff0070d7892 */ /* 0x000fe4000f8ec0ff */
[----:B------:R-:W-:Y:S01]  /*0150*/  ULOP3.LUT UR7, UR7, 0x3, URZ, 0xc0, !UPT ;  /* 0x0000000307077892 */ /* 0x000fe2000f8ec0ff */
[----:B------:R-:W-:Y:S01]  /*0160*/  UMOV UR4, URZ ;  /* 0x000000ff00047c82 */ /* 0x000fe20008000000 */
[----:B0-----:R-:W-:-:S04]  /*0170*/  UIADD3 UR8, UP0, UPT, UR8, 0x20, URZ ;  /* 0x0000002008087890 */ /* 0x001fc8000ff1e0ff */
[----:B------:R-:W-:-:S12]  /*0180*/  UIADD3.X UR9, UPT, UPT, URZ, UR9, URZ, UP0, !UPT ;  /* 0x00000009ff097290 */ /* 0x000fd800087fe4ff */
.L_x_15:
[----:B------:R-:W-:-:S09]  /*0190*/  UISETP.NE.AND UP0, UPT, UR4, URZ, UPT ;  /* 0x000000ff0400728c */ /* 0x000fd2000bf05270 */
[----:B0-----:R-:W-:Y:S05]  /*01a0*/  BRA.U UP0, `(.L_x_1) ;  /* 0x00000009009c7547 */ /* 0x001fea000b800000 */
[----:B------:R-:W0:Y:S01]  /*01b0*/  LDCU UR16, c[0x0][0x394] ;  /* 0x00007280ff1077ac */ /* 0x000e220008000800 */
[----:B------:R-:W-:Y:S02]  /*01c0*/  IMAD.MOV.U32 R8, RZ, RZ, 0x7f7fffff ;  /* 0x7f7fffffff087424 */ /* 0x000fe400078e00ff */
[----:B------:R-:W-:Y:S02]  /*01d0*/  IMAD.MOV.U32 R7, RZ, RZ, -0x1 ;  /* 0xffffffffff077424 */ /* 0x000fe400078e00ff */
[----:B------:R-:W-:Y:S01]  /*01e0*/  IMAD.MOV.U32 R2, RZ, RZ, RZ ;  /* 0x000000ffff027224 */ /* 0x000fe200078e00ff */
[----:B0-----:R-:W-:-:S09]  /*01f0*/  UISETP.GE.U32.AND UP0, UPT, UR16, 0x10, UPT ;  /* 0x000000101000788c */ /* 0x001fd2000bf06070 */
[----:B------:R-:W-:Y:S05]  /*0200*/  BRA.U !UP0, `(.L_x_2) ;  /* 0x0000000508287547 */ /* 0x000fea000b800000 */
[----:B------:R-:W-:Y:S02]  /*0210*/  IMAD.MOV.U32 R8, RZ, RZ, 0x7f7fffff ;  /* 0x7f7fffffff087424 */ /* 0x000fe400078e00ff */
[----:B------:R-:W-:Y:S02]  /*0220*/  IMAD.MOV.U32 R7, RZ, RZ, -0x1 ;  /* 0xffffffffff077424 */ /* 0x000fe400078e00ff */
[----:B------:R-:W-:-:S07]  /*0230*/  IMAD.MOV.U32 R9, RZ, RZ, RZ ;  /* 0x000000ffff097224 */ /* 0x000fce00078e00ff */
.L_x_3:
[----:B------:R-:W0:Y:S01]  /*0240*/  LDC.64 R2, c[0x0][0x380] ;  /* 0x0000e000ff027b82 */ /* 0x000e220000000a00 */
[----:B------:R-:W-:-:S04]  /*0250*/  IMAD R11, R0, UR16, R9 ;  /* 0x00000010000b7c24 */ /* 0x000fc8000f8e0209 */
[----:B0-----:R-:W-:-:S05]  /*0260*/  IMAD.WIDE R2, R11, 0x4, R2 ;  /* 0x000000040b027825 */ /* 0x001fca00078e0202 */
[----:B------:R-:W2:Y:S04]  /*0270*/  LDG.E R21, desc[UR14][R2.64] ;  /* 0x0000000e02157981 */ /* 0x000ea8000c1e1900 */
[----:B------:R-:W3:Y:S04]  /*0280*/  LDG.E R23, desc[UR14][R2.64+0x4] ;  /* 0x0000040e02177981 */ /* 0x000ee8000c1e1900 */
[----:B------:R-:W4:Y:S04]  /*0290*/  LDG.E R25, desc[UR14][R2.64+0x8] ;  /* 0x0000080e02197981 */ /* 0x000f28000c1e1900 */
[----:B------:R-:W5:Y:S04]  /*02a0*/  LDG.E R27, desc[UR14][R2.64+0xc] ;  /* 0x00000c0e021b7981 */ /* 0x000f68000c1e1900 */
        /* <DEDUP_REMOVED lines=11> */
[----:B------:R-:W5:Y:S01]  /*0360*/  LDG.E R20, desc[UR14][R2.64+0x3c] ;  /* 0x00003c0e02147981 */ /* 0x000f62000c1e1900 */
[----:B--2---:R-:W-:-:S04]  /*0370*/  FSETP.GEU.AND P3, PT, R21, R8, PT ;  /* 0x000000081500720b */ /* 0x004fc80003f6e000 */
[----:B------:R-:W-:Y:S02]  /*0380*/  FSEL R8, R21, R8, !P3 ;  /* 0x0000000815087208 */ /* 0x000fe40005800000 */
[----:B------:R-:W-:Y:S02]  /*0390*/  SEL R7, R9, R7, !P3 ;  /* 0x0000000709077207 */ /* 0x000fe40005800000 */
[----:B---3--:R-:W-:-:S04]  /*03a0*/  FSETP.GEU.AND P4, PT, R23, R8, PT ;  /* 0x000000081700720b */ /* 0x008fc80003f8e000 */
[----:B------:R-:W-:-:S04]  /*03b0*/  FSEL R8, R23, R8, !P4 ;  /* 0x0000000817087208 */ /* 0x000fc80006000000 */
[----:B----4-:R-:W-:-:S04]  /*03c0*/  FSETP.GEU.AND P5, PT, R25, R8, PT ;  /* 0x000000081900720b */ /* 0x010fc80003fae000 */
[----:B------:R-:W-:Y:S01]  /*03d0*/  FSEL R8, R25, R8, !P5 ;  /* 0x0000000819087208 */ /* 0x000fe20006800000 */
[----:B------:R-:W-:-:S03]  /*03e0*/  @!P4 VIADD R7, R9, 0x1 ;  /* 0x000000010907c836 */ /* 0x000fc60000000000 */
[----:B-----5:R-:W-:-:S04]  /*03f0*/  FSETP.GEU.AND P6, PT, R27, R8, PT ;  /* 0x000000081b00720b */ /* 0x020fc80003fce000 */
[----:B------:R-:W-:Y:S01]  /*0400*/  FSEL R8, R27, R8, !P6 ;  /* 0x000000081b087208 */ /* 0x000fe20007000000 */
[----:B------:R-:W-:-:S03]  /*0410*/  @!P5 VIADD R7, R9, 0x2 ;  /* 0x000000020907d836 */ /* 0x000fc60000000000 */
[----:B------:R-:W-:-:S04]  /*0420*/  FSETP.GEU.AND P0, PT, R29, R8, PT ;  /* 0x000000081d00720b */ /* 0x000fc80003f0e000 */
        /* <DEDUP_REMOVED lines=34> */
[----:B------:R-:W-:-:S08]  /*0650*/  @!P3 VIADD R7, R9, 0xe ;  /* 0x0000000e0907b836 */ /* 0x000fd00000000000 */
[C---:B------:R-:W-:Y:S02]  /*0660*/  @!P0 VIADD R7, R9.reuse, 0xf ;  /* 0x0000000f09078836 */ /* 0x040fe40000000000 */
[----:B------:R-:W-:-:S05]  /*0670*/  VIADD R9, R9, 0x10 ;  /* 0x0000001009097836 */ /* 0x000fca0000000000 */
[----:B------:R-:W-:-:S13]  /*0680*/  ISETP.NE.AND P1, PT, R9, UR13, PT ;  /* 0x0000000d09007c0c */ /* 0x000fda000bf25270 */
[----:B------:R-:W-:Y:S05]  /*0690*/  @P1 BRA `(.L_x_3) ;  /* 0xfffffff800e81947 */ /* 0x000fea000383ffff */
[----:B------:R-:W-:-:S07]  /*06a0*/  IMAD.U32 R2, RZ, RZ, UR13 ;  /* 0x0000000dff027e24 */ /* 0x000fce000f8e00ff */
.L_x_2:
[----:B------:R-:W-:-:S09]  /*06b0*/  UISETP.NE.AND UP0, UPT, UR11, URZ, UPT ;  /* 0x000000ff0b00728c */ /* 0x000fd2000bf05270 */
[----:B------:R-:W-:Y:S05]  /*06c0*/  BRA.U !UP0, `(.L_x_4) ;  /* 0x0000000d08cc7547 */ /* 0x000fea000b800000 */
[----:B------:R-:W-:Y:S02]  /*06d0*/  UIADD3 UR6, UPT, UPT, UR11, -0x1, URZ ;  /* 0xffffffff0b067890 */ /* 0x000fe4000fffe0ff */
[----:B------:R-:W-:Y:S02]  /*06e0*/  UISETP.NE.AND UP1, UPT, UR12, URZ, UPT ;  /* 0x000000ff0c00728c */ /* 0x000fe4000bf25270 */
[----:B------:R-:W-:-:S09]  /*06f0*/  UISETP.GE.U32.AND UP0, UPT, UR6, 0x7, UPT ;  /* 0x000000070600788c */ /* 0x000fd2000bf06070 */
[----:B------:R-:W-:Y:S05]  /*0700*/  BRA.U !UP0, `(.L_x_5) ;  /* 0x0000000108907547 */ /* 0x000fea000b800000 */
        /* <DEDUP_REMOVED lines=35> */
[----:B------:R-:W-:-:S07]  /*0940*/  VIADD R2, R2, 0x8 ;  /* 0x0000000802027836 */ /* 0x000fce0000000000 */
.L_x_5:
        /* <DEDUP_REMOVED lines=22> */
[----:B------:R-:W-:-:S08]  /*0ab0*/  @!P2 VIADD R7, R2, 0x2 ;  /* 0x000000020207a836 */ /* 0x000fd00000000000 */
[C---:B------:R-:W-:Y:S02]  /*0ac0*/  @!P3 VIADD R7, R2.reuse, 0x3 ;  /* 0x000000030207b836 */ /* 0x040fe40000000000 */
[----:B------:R-:W-:-:S07]  /*0ad0*/  VIADD R2, R2, 0x4 ;  /* 0x0000000402027836 */ /* 0x000fce0000000000 */
.L_x_6:
[----:B------:R-:W-:Y:S05]  /*0ae0*/  BRA.U !UP1, `(.L_x_4) ;  /* 0x0000000909c47547 */ /* 0x000fea000b800000 */
[----:B------:R-:W0:Y:S01]  /*0af0*/  LDC.64 R10, c[0x0][0x380] ;  /* 0x0000e000ff0a7b82 */ /* 0x000e220000000a00 */
[----:B------:R-:W-:-:S04]  /*0b00*/  IMAD R3, R0, UR16, R2 ;  /* 0x0000001000037c24 */ /* 0x000fc8000f8e0202 */
[----:B0-----:R-:W-:-:S05]  /*0b10*/  IMAD.WIDE R10, R3, 0x4, R10 ;  /* 0x00000004030a7825 */ /* 0x001fca00078e020a */
[----:B------:R-:W2:Y:S01]  /*0b20*/  LDG.E R3, desc[UR14][R10.64] ;  /* 0x0000000e0a037981 */ /* 0x000ea2000c1e1900 */
[----:B------:R-:W-:Y:S01]  /*0b30*/  UISETP.NE.AND UP0, UPT, UR7, 0x1, UPT ;  /* 0x000000010700788c */ /* 0x000fe2000bf05270 */
[----:B--2---:R-:W-:-:S04]  /*0b40*/  FSETP.GEU.AND P0, PT, R3, R8, PT ;  /* 0x000000080300720b */ /* 0x004fc80003f0e000 */
[----:B------:R-:W-:Y:S02]  /*0b50*/  FSEL R8, R3, R8, !P0 ;  /* 0x0000000803087208 */ /* 0x000fe40004000000 */
[----:B------:R-:W-:Y:S02]  /*0b60*/  SEL R7, R2, R7, !P0 ;  /* 0x0000000702077207 */ /* 0x000fe40004000000 */
[----:B------:R-:W-:Y:S05]  /*0b70*/  BRA.U !UP0, `(.L_x_4) ;  /* 0x0000000908a07547 */ /* 0x000fea000b800000 */
[----:B------:R-:W2:Y:S01]  /*0b80*/  LDG.E R3, desc[UR14][R10.64+0x4] ;  /* 0x0000040e0a037981 */ /* 0x000ea2000c1e1900 */
[----:B------:R-:W-:Y:S01]  /*0b90*/  UISETP.NE.AND UP0, UPT, UR7, 0x2, UPT ;  /* 0x000000020700788c */ /* 0x000fe2000bf05270 */
[----:B--2---:R-:W-:-:S04]  /*0ba0*/  FSETP.GEU.AND P0, PT, R3, R8, PT ;  /* 0x000000080300720b */ /* 0x004fc80003f0e000 */
[----:B------:R-:W-:-:S09]  /*0bb0*/  FSEL R3, R3, R8, !P0 ;  /* 0x0000000803037208 */ /* 0x000fd20004000000 */
[----:B------:R-:W-:Y:S01]  /*0bc0*/  @!P0 VIADD R7, R2, 0x1 ;  /* 0x0000000102078836 */ /* 0x000fe20000000000 */
[----:B------:R-:W-:Y:S06]  /*0bd0*/  BRA.U !UP0, `(.L_x_4) ;  /* 0x0000000908887547 */ /* 0x000fec000b800000 */
[----:B------:R-:W2:Y:S02]  /*0be0*/  LDG.E R10, desc[UR14][R10.64+0x8] ;  /* 0x0000080e0a0a7981 */ /* 0x000ea4000c1e1900 */
[----:B--2---:R-:W-:-:S13]  /*0bf0*/  FSETP.GEU.AND P0, PT, R10, R3, PT ;  /* 0x000000030a00720b */ /* 0x004fda0003f0e000 */
[----:B------:R-:W-:Y:S01]  /*0c00*/  @!P0 VIADD R7, R2, 0x2 ;  /* 0x0000000202078836 */ /* 0x000fe20000000000 */
[----:B------:R-:W-:Y:S06]  /*0c10*/  BRA `(.L_x_4) ;  /* 0x0000000800787947 */ /* 0x000fec0003800000 */
.L_x_1:
[----:B------:R-:W-:Y:S01]  /*0c20*/  LOP3.LUT R2, R6, 0xf, RZ, 0xc0, !PT ;  /* 0x0000000f06027812 */ /* 0x000fe200078ec0ff */
[----:B------:R-:W-:Y:S01]  /*0c30*/  IMAD.MOV.U32 R8, RZ, RZ, 0x7f7fffff ;  /* 0x7f7fffffff087424 */ /* 0x000fe200078e00ff */
[----:B------:R-:W-:Y:S01]  /*0c40*/  LOP3.LUT R23, R5, 0x3, RZ, 0xc0, !PT ;  /* 0x0000000305177812 */ /* 0x000fe200078ec0ff */
[----:B------:R-:W-:Y:S01]  /*0c50*/  IMAD.MOV.U32 R7, RZ, RZ, -0x1 ;  /* 0xffffffffff077424 */ /* 0x000fe200078e00ff */
[----:B------:R-:W-:Y:S01]  /*0c60*/  ULOP3.LUT UR10, UR4, 0x7ffffff0, URZ, 0xc0, !UPT ;  /* 0x7ffffff0040a7892 */ /* 0x000fe2000f8ec0ff */
[----:B------:R-:W-:Y:S01]  /*0c70*/  VIADD R2, R2, 0xffffffff ;  /* 0xffffffff02027836 */ /* 0x000fe20000000000 */
[----:B------:R-:W-:-:S04]  /*0c80*/  UMOV UR5, URZ ;  /* 0x000000ff00057c82 */ /* 0x000fc80008000000 */
[----:B------:R-:W-:-:S13]  /*0c90*/  ISETP.GE.U32.AND P0, PT, R2, 0x7, PT ;  /* 0x000000070200780c */ /* 0x000fda0003f06070 */
.L_x_14:
[----:B------:R-:W-:Y:S01]  /*0ca0*/  UISETP.GE.U32.AND UP0, UPT, UR4, 0x10, UPT ;  /* 0x000000100400788c */ /* 0x000fe2000bf06070 */
[----:B------:R-:W-:Y:S01]  /*0cb0*/  IMAD.MOV.U32 R9, RZ, RZ, RZ ;  /* 0x000000ffff097224 */ /* 0x000fe200078e00ff */
[----:B------:R-:W-:-:S07]  /*0cc0*/  UMOV UR6, URZ ;  /* 0x000000ff00067c82 */ /* 0x000fce0008000000 */
[----:B------:R-:W-:Y:S05]  /*0cd0*/  BRA.U !UP0, `(.L_x_7) ;  /* 0x0000000108f07547 */ /* 0x000fea000b800000 */
[----:B------:R-:W-:Y:S01]  /*0ce0*/  ULOP3.LUT UR6, UR4, 0xfffffff0, URZ, 0xc0, !UPT ;  /* 0xfffffff004067892 */ /* 0x000fe2000f8ec0ff */
[----:B------:R-:W-:Y:S02]  /*0cf0*/  IMAD.MOV.U32 R9, RZ, RZ, RZ ;  /* 0x000000ffff097224 */ /* 0x000fe400078e00ff */
[----:B------:R-:W-:Y:S01]  /*0d00*/  IMAD.MOV.U32 R10, RZ, RZ, R4 ;  /* 0x000000ffff0a7224 */ /* 0x000fe200078e0004 */
[----:B------:R-:W-:-:S12]  /*0d10*/  UIADD3 UR6, UPT, UPT, -UR6, URZ, URZ ;  /* 0x000000ff06067290 */ /* 0x000fd8000fffe1ff */
.L_x_8:
[----:B------:R-:W-:Y:S02]  /*0d20*/  IMAD.U32 R2, RZ, RZ, UR8 ;  /* 0x00000008ff027e24 */ /* 0x000fe4000f8e00ff */
[----:B------:R-:W-:Y:S02]  /*0d30*/  IMAD.U32 R3, RZ, RZ, UR9 ;  /* 0x00000009ff037e24 */ /* 0x000fe4000f8e00ff */
[----:B------:R-:W-:-:S05]  /*0d40*/  IMAD.WIDE R2, R10, 0x4, R2 ;  /* 0x000000040a027825 */ /* 0x000fca00078e0202 */
        /* <DEDUP_REMOVED lines=16> */
[----:B------:R-:W-:Y:S01]  /*0e50*/  UIADD3 UR6, UPT, UPT, UR6, 0x10, URZ ;  /* 0x0000001006067890 */ /* 0x000fe2000fffe0ff */
[----:B------:R-:W-:-:S03]  /*0e60*/  VIADD R10, R10, 0x10 ;  /* 0x000000100a0a7836 */ /* 0x000fc60000000000 */
[----:B------:R-:W-:Y:S01]  /*0e70*/  UISETP.NE.AND UP0, UPT, UR6, URZ, UPT ;  /* 0x000000ff0600728c */ /* 0x000fe2000bf05270 */
[----:B--2---:R-:W-:Y:S02]  /*0e80*/  ISETP.NE.AND P1, PT, R27, UR5, PT ;  /* 0x000000051b007c0c */ /* 0x004fe4000bf25270 */
[----:B---3--:R-:W-:Y:S02]  /*0e90*/  ISETP.NE.AND P2, PT, R24, UR5, PT ;  /* 0x0000000518007c0c */ /* 0x008fe4000bf45270 */
[----:B------:R-:W-:Y:S02]  /*0ea0*/  SEL R9, R9, 0x1, P1 ;  /* 0x0000000109097807 */ /* 0x000fe40000800000 */
[----:B----4-:R-:W-:Y:S02]  /*0eb0*/  ISETP.NE.AND P1, PT, R25, UR5, PT ;  /* 0x0000000519007c0c */ /* 0x010fe4000bf25270 */
[----:B------:R-:W-:Y:S02]  /*0ec0*/  SEL R9, R9, 0x1, P2 ;  /* 0x0000000109097807 */ /* 0x000fe40001000000 */
[----:B-----5:R-:W-:-:S02]  /*0ed0*/  ISETP.NE.AND P2, PT, R26, UR5, PT ;  /* 0x000000051a007c0c */ /* 0x020fc4000bf45270 */
[----:B------:R-:W-:Y:S02]  /*0ee0*/  SEL R9, R9, 0x1, P1 ;  /* 0x0000000109097807 */ /* 0x000fe40000800000 */
[----:B------:R-:W-:Y:S02]  /*0ef0*/  ISETP.NE.AND P1, PT, R22, UR5, PT ;  /* 0x0000000516007c0c */ /* 0x000fe4000bf25270 */
[----:B------:R-:W-:Y:S02]  /*0f00*/  SEL R9, R9, 0x1, P2 ;  /* 0x0000000109097807 */ /* 0x000fe40001000000 */
[----:B------:R-:W-:Y:S02]  /*0f10*/  ISETP.NE.AND P2, PT, R20, UR5, PT ;  /* 0x0000000514007c0c */ /* 0x000fe4000bf45270 */
[----:B------:R-:W-:Y:S02]  /*0f20*/  SEL R9, R9, 0x1, P1 ;  /* 0x0000000109097807 */ /* 0x000fe40000800000 */
[----:B------:R-:W-:-:S02]  /*0f30*/  ISETP.NE.AND P1, PT, R19, UR5, PT ;  /* 0x0000000513007c0c */ /* 0x000fc4000bf25270 */
        /* <DEDUP_REMOVED lines=18> */
[----:B------:R-:W-:-:S04]  /*1060*/  SEL R9, R9, 0x1, P1 ;  /* 0x0000000109097807 */ /* 0x000fc80000800000 */
[----:B------:R-:W-:Y:S01]  /*1070*/  SEL R9, R9, 0x1, P2 ;  /* 0x0000000109097807 */ /* 0x000fe20001000000 */
[----:B------:R-:W-:Y:S06]  /*1080*/  BRA.U UP0, `(.L_x_8) ;  /* 0xfffffffd00247547 */ /* 0x000fec000b83ffff */
[----:B------:R-:W-:-:S05]  /*1090*/  UMOV UR6, UR10 ;  /* 0x0000000a00067c82 */ /* 0x000fca0008000000 */
.L_x_7:
[----:B------:R-:W-:-:S09]  /*10a0*/  ULOP3.LUT UP0, URZ, UR4, 0xf, URZ, 0xc0, !UPT ;  /* 0x0000000f04ff7892 */ /* 0x000fd2000f80c0ff */
[----:B------:R-:W-:Y:S05]  /*10b0*/  BRA.U !UP0, `(.L_x_9) ;  /* 0x0000000508107547 */ /* 0x000fea000b800000 */
[----:B------:R-:W-:Y:S01]  /*10c0*/  LOP3.LUT P1, RZ, R6, 0x7, RZ, 0xc0, !PT ;  /* 0x0000000706ff7812 */ /* 0x000fe2000782c0ff */
[----:B------:R-:W-:-:S12]  /*10d0*/  @!P0 BRA `(.L_x_10) ;  /* 0x0000000000708947 */ /* 0x000fd80003800000 */
[----:B------:R-:W0:Y:S01]  /*10e0*/  LDC.64 R2, c[0x0][0x388] ;  /* 0x0000e200ff027b82 */ /* 0x000e220000000a00 */
[----:B------:R-:W-:-:S04]  /*10f0*/  VIADD R11, R4, UR6 ;  /* 0x00000006040b7c36 */ /* 0x000fc80008000000 */
        /* <DEDUP_REMOVED lines=9> */
[----:B------:R-:W-:Y:S01]  /*1190*/  UIADD3 UR6, UPT, UPT, UR6, 0x8, URZ ;  /* 0x0000000806067890 */ /* 0x000fe2000fffe0ff */
[----:B--2---:R-:W-:-:S02]  /*11a0*/  ISETP.NE.AND P2, PT, R17, UR5, PT ;  /* 0x0000000511007c0c */ /* 0x004fc4000bf45270 */
[----:B---3--:R-:W-:Y:S02]  /*11b0*/  ISETP.NE.AND P3, PT, R10, UR5, PT ;  /* 0x000000050a007c0c */ /* 0x008fe4000bf65270 */
[----:B------:R-:W-:Y:S02]  /*11c0*/  SEL R9, R9, 0x1, P2 ;  /* 0x0000000109097807 */ /* 0x000fe40001000000 */
[----:B----4-:R-:W-:Y:S02]  /*11d0*/  ISETP.NE.AND P2, PT, R11, UR5, PT ;  /* 0x000000050b007c0c */ /* 0x010fe4000bf45270 */
[----:B------:R-:W-:Y:S02]  /*11e0*/  SEL R9, R9, 0x1, P3 ;  /* 0x0000000109097807 */ /* 0x000fe40001800000 */
[----:B-----5:R-:W-:Y:S02]  /*11f0*/  ISETP.NE.AND P3, PT, R12, UR5, PT ;  /* 0x000000050c007c0c */ /* 0x020fe4000bf65270 */
[----:B------:R-:W-:-:S02]  /*1200*/  SEL R9, R9, 0x1, P2 ;  /* 0x0000000109097807 */ /* 0x000fc40001000000 */
[----:B------:R-:W-:Y:S02]  /*1210*/  ISETP.NE.AND P2, PT, R13, UR5, PT ;  /* 0x000000050d007c0c */ /* 0x000fe4000bf45270 */
[----:B------:R-:W-:Y:S02]  /*1220*/  SEL R9, R9, 0x1, P3 ;  /* 0x0000000109097807 */ /* 0x000fe40001800000 */
[----:B------:R-:W-:Y:S02]  /*1230*/  ISETP.NE.AND P3, PT, R14, UR5, PT ;  /* 0x000000050e007c0c */ /* 0x000fe4000bf65270 */
[----:B------:R-:W-:Y:S02]  /*1240*/  SEL R9, R9, 0x1, P2 ;  /* 0x0000000109097807 */ /* 0x000fe40001000000 */
[----:B------:R-:W-:Y:S02]  /*1250*/  ISETP.NE.AND P2, PT, R15, UR5, PT ;  /* 0x000000050f007c0c */ /* 0x000fe4000bf45270 */
[----:B------:R-:W-:-:S02]  /*1260*/  SEL R9, R9, 0x1, P3 ;  /* 0x0000000109097807 */ /* 0x000fc40001800000 */
[----:B------:R-:W-:Y:S02]  /*1270*/  ISETP.NE.AND P3, PT, R16, UR5, PT ;  /* 0x0000000510007c0c */ /* 0x000fe4000bf65270 */
[----:B------:R-:W-:-:S04]  /*1280*/  SEL R9, R9, 0x1, P2 ;  /* 0x0000000109097807 */ /* 0x000fc80001000000 */
[----:B------:R-:W-:-:S07]  /*1290*/  SEL R9, R9, 0x1, P3 ;  /* 0x0000000109097807 */ /* 0x000fce0001800000 */
.L_x_10:
[----:B------:R-:W-:Y:S05]  /*12a0*/  @!P1 BRA `(.L_x_9) ;  /* 0x0000000000949947 */ /* 0x000fea0003800000 */
[----:B------:R-:W-:Y:S02]  /*12b0*/  LOP3.LUT R2, R5, 0x7, RZ, 0xc0, !PT ;  /* 0x0000000705027812 */ /* 0x000fe400078ec0ff */
[----:B------:R-:W-:-:S03]  /*12c0*/  ISETP.NE.AND P2, PT, R23, RZ, PT ;  /* 0x000000ff1700720c */ /* 0x000fc60003f45270 */
[----:B------:R-:W-:-:S05]  /*12d0*/  VIADD R2, R2, 0xffffffff ;  /* 0xffffffff02027836 */ /* 0x000fca0000000000 */
[----:B------:R-:W-:-:S13]  /*12e0*/  ISETP.GE.U32.AND P1, PT, R2, 0x3, PT ;  /* 0x000000030200780c */ /* 0x000fda0003f26070 */
[----:B------:R-:W-:Y:S05]  /*12f0*/  @!P1 BRA `(.L_x_11) ;  /* 0x0000000000409947 */ /* 0x000fea0003800000 */
[----:B------:R-:W0:Y:S01]  /*1300*/  LDC.64 R2, c[0x0][0x388] ;  /* 0x0000e200ff027b82 */ /* 0x000e220000000a00 */
[----:B------:R-:W-:-:S04]  /*1310*/  VIADD R11, R4, UR6 ;  /* 0x00000006040b7c36 */ /* 0x000fc80008000000 */
[----:B0-----:R-:W-:-:S05]  /*1320*/  IMAD.WIDE R2, R11, 0x4, R2 ;  /* 0x000000040b027825 */ /* 0x001fca00078e0202 */
[----:B------:R-:W2:Y:S04]  /*1330*/  LDG.E R13, desc[UR14][R2.64] ;  /* 0x0000000e020d7981 */ /* 0x000ea8000c1e1900 */
[----:B------:R-:W3:Y:S04]  /*1340*/  LDG.E R10, desc[UR14][R2.64+0x4] ;  /* 0x0000040e020a7981 */ /* 0x000ee8000c1e1900 */
[----:B------:R-:W4:Y:S04]  /*1350*/  LDG.E R11, desc[UR14][R2.64+0x8] ;  /* 0x0000080e020b7981 */ /* 0x000f28000c1e1900 */
        /* <DEDUP_REMOVED lines=8> */
[----:B------:R-:W-:-:S04]  /*13e0*/  SEL R9, R9, 0x1, P1 ;  /* 0x0000000109097807 */ /* 0x000fc80000800000 */
[----:B------:R-:W-:-:S07]  /*13f0*/  SEL R9, R9, 0x1, P3 ;  /* 0x0000000109097807 */ /* 0x000fce0001800000 */
.L_x_11:
[----:B------:R-:W-:Y:S05]  /*1400*/  @!P2 BRA `(.L_x_9) ;  /* 0x00000000003ca947 */ /* 0x000fea0003800000 */
[----:B------:R-:W0:Y:S01]  /*1410*/  LDC.64 R2, c[0x0][0x388] ;  /* 0x0000e200ff027b82 */ /* 0x000e220000000a00 */
[----:B------:R-:W-:-:S04]  /*1420*/  VIADD R11, R4, UR6 ;  /* 0x00000006040b7c36 */ /* 0x000fc80008000000 */
[----:B0-----:R-:W-:-:S05]  /*1430*/  IMAD.WIDE R2, R11, 0x4, R2 ;  /* 0x000000040b027825 */ /* 0x001fca00078e0202 */
[----:B------:R-:W2:Y:S01]  /*1440*/  LDG.E R10, desc[UR14][R2.64] ;  /* 0x0000000e020a7981 */ /* 0x000ea2000c1e1900 */
[----:B------:R-:W-:Y:S02]  /*1450*/  ISETP.NE.AND P2, PT, R23, 0x1, PT ;  /* 0x000000011700780c */ /* 0x000fe40003f45270 */
[----:B--2---:R-:W-:-:S04]  /*1460*/  ISETP.NE.AND P1, PT, R10, UR5, PT ;  /* 0x000000050a007c0c */ /* 0x004fc8000bf25270 */
[----:B------:R-:W-:-:S07]  /*1470*/  SEL R9, R9, 0x1, P1 ;  /* 0x0000000109097807 */ /* 0x000fce0000800000 */
[----:B------:R-:W-:Y:S05]  /*1480*/  @!P2 BRA `(.L_x_9) ;  /* 0x00000000001ca947 */ /* 0x000fea0003800000 */
[----:B------:R-:W-:Y:S01]  /*1490*/  ISETP.NE.AND P2, PT, R23, 0x2, PT ;  /* 0x000000021700780c */ /* 0x000fe20003f45270 */
[----:B------:R-:W2:-:S12]  /*14a0*/  LDG.E R11, desc[UR14][R2.64+0x4] ;  /* 0x0000040e020b7981 */ /* 0x000e98000c1e1900 */
[----:B------:R-:W3:Y:S01]  /*14b0*/  @P2 LDG.E R10, desc[UR14][R2.64+0x8] ;  /* 0x0000080e020a2981 */ /* 0x000ee2000c1e1900 */
[----:B--2---:R-:W-:-:S04]  /*14c0*/  ISETP.NE.AND P1, PT, R11, UR5, PT ;  /* 0x000000050b007c0c */ /* 0x004fc8000bf25270 */
[----:B------:R-:W-:Y:S02]  /*14d0*/  SEL R9, R9, 0x1, P1 ;  /* 0x0000000109097807 */ /* 0x000fe40000800000 */
[----:B---3--:R-:W-:-:S04]  /*14e0*/  @P2 ISETP.NE.AND P3, PT, R10, UR5, PT ;  /* 0x000000050a002c0c */ /* 0x008fc8000bf65270 */
[----:B------:R-:W-:-:S09]  /*14f0*/  @P2 SEL R9, R9, 0x1, P3 ;  /* 0x0000000109092807 */ /* 0x000fd20001800000 */
.L_x_9:
[----:B------:R-:W-:Y:S01]  /*1500*/  ISETP.NE.AND P1, PT, R9, RZ, PT ;  /* 0x000000ff0900720c */ /* 0x000fe20003f25270 */
[----:B------:R-:W-:-:S12]  /*1510*/  BSSY.RECONVERGENT B0, `(.L_x_12) ;  /* 0x000000a000007945 */ /* 0x000fd80003800200 */
[----:B------:R-:W-:Y:S05]  /*1520*/  @P1 BRA `(.L_x_13) ;  /* 0x0000000000201947 */ /* 0x000fea0003800000 */
[----:B------:R-:W0:Y:S08]  /*1530*/  LDC R9, c[0x0][0x394] ;  /* 0x0000e500ff097b82 */ /* 0x000e300000000800 */
[----:B------:R-:W1:Y:S01]  /*1540*/  LDC.64 R2, c[0x0][0x380] ;  /* 0x0000e000ff027b82 */ /* 0x000e620000000a00 */
[----:B0-----:R-:W-:-:S04]  /*1550*/  IMAD R9, R0, R9, UR5 ;  /* 0x0000000500097e24 */ /* 0x001fc8000f8e0209 */
[----:B-1----:R-:W-:-:S06]  /*1560*/  IMAD.WIDE R2, R9, 0x4, R2 ;  /* 0x0000000409027825 */ /* 0x002fcc00078e0202 */
[----:B------:R-:W2:Y:S02]  /*1570*/  LDG.E R3, desc[UR14][R2.64] ;  /* 0x0000000e02037981 */ /* 0x000ea4000c1e1900 */
[----:B--2---:R-:W-:-:S13]  /*1580*/  FSETP.GEU.AND P1, PT, R3, R8, PT ;  /* 0x000000080300720b */ /* 0x004fda0003f2e000 */
[----:B------:R-:W-:Y:S02]  /*1590*/  @!P1 IMAD.MOV.U32 R8, RZ, RZ, R3 ;  /* 0x000000ffff089224 */ /* 0x000fe400078e0003 */
[----:B------:R-:W-:-:S07]  /*15a0*/  @!P1 IMAD.U32 R7, RZ, RZ, UR5 ;  /* 0x00000005ff079e24 */ /* 0x000fce000f8e00ff */
.L_x_13:
[----:B------:R-:W-:Y:S05]  /*15b0*/  BSYNC.RECONVERGENT B0 ;  /* 0x0000000000007941 */ /* 0x000fea0003800200 */
.L_x_12:
[----:B------:R-:W0:Y:S01]  /*15c0*/  LDCU UR6, c[0x0][0x394] ;  /* 0x00007280ff0677ac */ /* 0x000e220008000800 */
[----:B------:R-:W-:-:S04]  /*15d0*/  UIADD3 UR5, UPT, UPT, UR5, 0x1, URZ ;  /* 0x0000000105057890 */ /* 0x000fc8000fffe0ff */
[----:B0-----:R-:W-:-:S09]  /*15e0*/  UISETP.NE.AND UP0, UPT, UR5, UR6, UPT ;  /* 0x000000060500728c */ /* 0x001fd2000bf05270 */
[----:B------:R-:W-:Y:S05]  /*15f0*/  BRA.U UP0, `(.L_x_14) ;  /* 0xfffffff500a87547 */ /* 0x000fea000b83ffff */
.L_x_4:
[----:B------:R-:W0:Y:S01]  /*1600*/  LDC R8, c[0x0][0x398] ;  /* 0x0000e600ff087b82 */ /* 0x000e220000000800 */
[----:B------:R-:W-:Y:S02]  /*1610*/  UIADD3 UR6, UPT, UPT, UR4, 0x1, URZ ;  /* 0x0000000104067890 */ /* 0x000fe4000fffe0ff */
[----:B------:R-:W-:-:S05]  /*1620*/  VIADD R9, R4, UR4 ;  /* 0x0000000404097c36 */ /* 0x000fca0008000000 */
[----:B------:R-:W1:Y:S01]  /*1630*/  LDC.64 R2, c[0x0][0x388] ;  /* 0x0000e200ff027b82 */ /* 0x000e620000000a00 */
[----:B0-----:R-:W-:Y:S01]  /*1640*/  ISETP.NE.AND P0, PT, R8, UR6, PT ;  /* 0x0000000608007c0c */ /* 0x001fe2000bf05270 */
[----:B-1----:R-:W-:-:S05]  /*1650*/  IMAD.WIDE R2, R9, 0x4, R2 ;  /* 0x0000000409027825 */ /* 0x002fca00078e0202 */
[----:B------:R0:W-:Y:S07]  /*1660*/  STG.E desc[UR14][R2.64], R7 ;  /* 0x0000000702007986 */ /* 0x0001ee000c10190e */
[----:B------:R-:W-:Y:S05]  /*1670*/  @!P0 EXIT ;  /* 0x000000000000894d */ /* 0x000fea0003800000 */
[----:B------:R-:W-:Y:S01]  /*1680*/  VIADD R6, R6, 0x1 ;  /* 0x0000000106067836 */ /* 0x000fe20000000000 */
[----:B------:R-:W-:Y:S01]  /*1690*/  UMOV UR4, UR6 ;  /* 0x0000000600047c82 */ /* 0x000fe20008000000 */
[----:B------:R-:W-:Y:S01]  /*16a0*/  VIADD R5, R5, 0x1 ;  /* 0x0000000105057836 */ /* 0x000fe20000000000 */
[----:B------:R-:W-:Y:S06]  /*16b0*/  BRA `(.L_x_15) ;  /* 0xffffffe800b47947 */ /* 0x000fec000383ffff */
.L_x_0:
[C---:B------:R-:W-:Y:S01]  /*16c0*/  ISETP.GE.U32.AND P0, PT, R9.reuse, 0x8, PT ;  /* 0x000000080900780c */ /* 0x040fe20003f06070 */
[----:B------:R-:W-:Y:S01]  /*16d0*/  IMAD.MOV.U32 R5, RZ, RZ, RZ ;  /* 0x000000ffff057224 */ /* 0x000fe200078e00ff */
[----:B------:R-:W-:-:S04]  /*16e0*/  LOP3.LUT R0, R9, 0x7, RZ, 0xc0, !PT ;  /* 0x0000000709007812 */ /* 0x000fc800078ec0ff */
[----:B------:R-:W-:-:S07]  /*16f0*/  ISETP.NE.AND P1, PT, R0, RZ, PT ;  /* 0x000000ff0000720c */ /* 0x000fce0003f25270 */
[----:B------:R-:W-:Y:S06]  /*1700*/  @!P0 BRA `(.L_x_16) ;  /* 0x0000000000448947 */ /* 0x000fec0003800000 */
[----:B------:R-:W0:Y:S01]  /*1710*/  LDC.64 R6, c[0x0][0x388] ;  /* 0x0000e200ff067b82 */ /* 0x000e220000000a00 */
[----:B------:R-:W-:Y:S01]  /*1720*/  LOP3.LUT R5, R9, 0x7ffffff8, RZ, 0xc0, !PT ;  /* 0x7ffffff809057812 */ /* 0x000fe200078ec0ff */
[----:B------:R-:W-:Y:S01]  /*1730*/  IMAD.MOV.U32 R11, RZ, RZ, -0x1 ;  /* 0xffffffffff0b7424 */ /* 0x000fe200078e00ff */
[----:B------:R-:W-:-:S06]  /*1740*/  UMOV UR4, URZ ;  /* 0x000000ff00047c82 */ /* 0x000fcc0008000000 */
.L_x_17:
[----:B-1----:R-:W-:Y:S01]  /*1750*/  VIADD R3, R4, UR4 ;  /* 0x0000000404037c36 */ /* 0x002fe20008000000 */
[----:B------:R-:W-:-:S03]  /*1760*/  UIADD3 UR4, UPT, UPT, UR4, 0x8, URZ ;  /* 0x0000000804047890 */ /* 0x000fc6000fffe0ff */
[----:B0-----:R-:W-:-:S03]  /*1770*/  IMAD.WIDE R2, R3, 0x4, R6 ;  /* 0x0000000403027825 */ /* 0x001fc600078e0206 */
[----:B------:R-:W-:Y:S02]  /*1780*/  ISETP.NE.AND P0, PT, R5, UR4, PT ;  /* 0x0000000405007c0c */ /* 0x000fe4000bf05270 */
[----:B------:R1:W-:Y:S04]  /*1790*/  STG.E desc[UR14][R2.64], R11 ;  /* 0x0000000b02007986 */ /* 0x0003e8000c10190e */
[----:B------:R1:W-:Y:S04]  /*17a0*/  STG.E desc[UR14][R2.64+0x4], R11 ;  /* 0x0000040b02007986 */ /* 0x0003e8000c10190e */
[----:B------:R1:W-:Y:S04]  /*17b0*/  STG.E desc[UR14][R2.64+0x8], R11 ;  /* 0x0000080b02007986 */ /* 0x0003e8000c10190e */
[----:B------:R1:W-:Y:S04]  /*17c0*/  STG.E desc[UR14][R2.64+0xc], R11 ;  /* 0x00000c0b02007986 */ /* 0x0003e8000c10190e */
[----:B------:R1:W-:Y:S04]  /*17d0*/  STG.E desc[UR14][R2.64+0x10], R11 ;  /* 0x0000100b02007986 */ /* 0x0003e8000c10190e */
[----:B------:R1:W-:Y:S04]  /*17e0*/  STG.E desc[UR14][R2.64+0x14], R11 ;  /* 0x0000140b02007986 */ /* 0x0003e8000c10190e */
[----:B------:R1:W-:Y:S04]  /*17f0*/  STG.E desc[UR14][R2.64+0x18], R11 ;  /* 0x0000180b02007986 */ /* 0x0003e8000c10190e */
[----:B------:R1:W-:Y:S01]  /*1800*/  STG.E desc[UR14][R2.64+0x1c], R11 ;  /* 0x00001c0b02007986 */ /* 0x0003e2000c10190e */
[----:B------:R-:W-:Y:S05]  /*1810*/  @P0 BRA `(.L_x_17) ;  /* 0xfffffffc00cc0947 */ /* 0x000fea000383ffff */
.L_x_16:
[----:B------:R-:W-:Y:S05]  /*1820*/  @!P1 EXIT ;  /* 0x000000000000994d */ /* 0x000fea0003800000 */
[----:B------:R-:W-:Y:S02]  /*1830*/  ISETP.GE.U32.AND P0, PT, R0, 0x4, PT ;  /* 0x000000040000780c */ /* 0x000fe40003f06070 */
[----:B------:R-:W-:-:S04]  /*1840*/  LOP3.LUT R6, R9, 0x3, RZ, 0xc0, !PT ;  /* 0x0000000309067812 */ /* 0x000fc800078ec0ff */
[----:B------:R-:W-:-:S07]  /*1850*/  ISETP.NE.AND P1, PT, R6, RZ, PT ;  /* 0x000000ff0600720c */ /* 0x000fce0003f25270 */
[----:B------:R-:W-:Y:S06]  /*1860*/  @!P0 BRA `(.L_x_18) ;  /* 0x0000000000248947 */ /* 0x000fec0003800000 */
[----:B-1----:R-:W0:Y:S01]  /*1870*/  LDC.64 R2, c[0x0][0x388] ;  /* 0x0000e200ff027b82 */ /* 0x002e220000000a00 */
[----:B------:R-:W-:Y:S02]  /*1880*/  IMAD.IADD R7, R4, 0x1, R5 ;  /* 0x0000000104077824 */ /* 0x000fe400078e0205 */
[----:B------:R-:W-:Y:S02]  /*1890*/  IMAD.MOV.U32 R11, RZ, RZ, -0x1 ;  /* 0xffffffffff0b7424 */ /* 0x000fe400078e00ff */
[----:B------:R-:W-:Y:S02]  /*18a0*/  VIADD R5, R5, 0x4 ;  /* 0x0000000405057836 */ /* 0x000fe40000000000 */
[----:B0-----:R-:W-:-:S05]  /*18b0*/  IMAD.WIDE R2, R7, 0x4, R2 ;  /* 0x0000000407027825 */ /* 0x001fca00078e0202 */
[----:B------:R0:W-:Y:S04]  /*18c0*/  STG.E desc[UR14][R2.64], R11 ;  /* 0x0000000b02007986 */ /* 0x0001e8000c10190e */
[----:B------:R0:W-:Y:S04]  /*18d0*/  STG.E desc[UR14][R2.64+0x4], R11 ;  /* 0x0000040b02007986 */ /* 0x0001e8000c10190e */
[----:B------:R0:W-:Y:S04]  /*18e0*/  STG.E desc[UR14][R2.64+0x8], R11 ;  /* 0x0000080b02007986 */ /* 0x0001e8000c10190e */
[----:B------:R0:W-:Y:S02]  /*18f0*/  STG.E desc[UR14][R2.64+0xc], R11 ;  /* 0x00000c0b02007986 */ /* 0x0001e4000c10190e */
.L_x_18:
[----:B------:R-:W-:Y:S05]  /*1900*/  @!P1 EXIT ;  /* 0x000000000000994d */ /* 0x000fea0003800000 */
[----:B------:R-:W-:Y:S02]  /*1910*/  ISETP.NE.AND P0, PT, R6, 0x1, PT ;  /* 0x000000010600780c */ /* 0x000fe40003f05270 */
[----:B------:R-:W-:-:S04]  /*1920*/  LOP3.LUT R0, R9, 0x1, RZ, 0xc0, !PT ;  /* 0x0000000109007812 */ /* 0x000fc800078ec0ff */
[----:B------:R-:W-:-:S07]  /*1930*/  ISETP.NE.U32.AND P1, PT, R0, 0x1, PT ;  /* 0x000000010000780c */ /* 0x000fce0003f25070 */
[----:B------:R-:W-:Y:S06]  /*1940*/  @!P0 BRA `(.L_x_19) ;  /* 0x00000000001c8947 */ /* 0x000fec0003800000 */
[----:B01----:R-:W0:Y:S01]  /*1950*/  LDC.64 R2, c[0x0][0x388] ;  /* 0x0000e200ff027b82 */ /* 0x003e220000000a00 */
[----:B------:R-:W-:Y:S02]  /*1960*/  IMAD.IADD R7, R4, 0x1, R5 ;  /* 0x0000000104077824 */ /* 0x000fe400078e0205 */
[----:B------:R-:W-:Y:S02]  /*1970*/  IMAD.MOV.U32 R9, RZ, RZ, -0x1 ;  /* 0xffffffffff097424 */ /* 0x000fe400078e00ff */
[----:B------:R-:W-:Y:S02]  /*1980*/  VIADD R5, R5, 0x2 ;  /* 0x0000000205057836 */ /* 0x000fe40000000000 */
[----:B0-----:R-:W-:-:S05]  /*1990*/  IMAD.WIDE R2, R7, 0x4, R2 ;  /* 0x0000000407027825 */ /* 0x001fca00078e0202 */
[----:B------:R2:W-:Y:S04]  /*19a0*/  STG.E desc[UR14][R2.64], R9 ;  /* 0x0000000902007986 */ /* 0x0005e8000c10190e */
[----:B------:R2:W-:Y:S02]  /*19b0*/  STG.E desc[UR14][R2.64+0x4], R9 ;  /* 0x0000040902007986 */ /* 0x0005e4000c10190e */
.L_x_19:
[----:B------:R-:W-:Y:S05]  /*19c0*/  @P1 EXIT ;  /* 0x000000000000194d */ /* 0x000fea0003800000 */
[----:B012---:R-:W0:Y:S01]  /*19d0*/  LDC.64 R2, c[0x0][0x388] ;  /* 0x0000e200ff027b82 */ /* 0x007e220000000a00 */
[----:B------:R-:W-:Y:S02]  /*19e0*/  IMAD.IADD R5, R4, 0x1, R5 ;  /* 0x0000000104057824 */ /* 0x000fe400078e0205 */
[----:B------:R-:W-:Y:S02]  /*19f0*/  IMAD.MOV.U32 R7, RZ, RZ, -0x1 ;  /* 0xffffffffff077424 */ /* 0x000fe400078e00ff */
[----:B0-----:R-:W-:-:S05]  /*1a00*/  IMAD.WIDE R2, R5, 0x4, R2 ;  /* 0x0000000405027825 */ /* 0x001fca00078e0202 */
[----:B------:R-:W-:Y:S01]  /*1a10*/  STG.E desc[UR14][R2.64], R7 ;  /* 0x0000000702007986 */ /* 0x000fe2000c10190e */
[----:B------:R-:W-:Y:S05]  /*1a20*/  EXIT ;  /* 0x000000000000794d */ /* 0x000fea0003800000 */
.L_x_20:
[----:B------:R-:W-:-:S00]  /*1a30*/  BRA `(.L_x_20) ;  /* 0xfffffffc00fc7947 */ /* 0x000fc0000383ffff */
[----:B------:R-:W-:-:S00]  /*1a40*/  NOP ;  /* 0x0000000000007918 */ /* 0x000fc00000000000 */
        /* <DEDUP_REMOVED lines=11> */
.L_x_113:


//--------------------- .text._Z18l2_distance_kernelPKfS0_Pfiii --------------------------
	.section	.text._Z18l2_distance_kernelPKfS0_Pfiii,"ax",@progbits
	.align	128
        .global         _Z18l2_distance_kernelPKfS0_Pfiii
        .type           _Z18l2_distance_kernelPKfS0_Pfiii,@function
        .size           _Z18l2_distance_kernelPKfS0_Pfiii,(.L_x_114 - _Z18l2_distance_kernelPKfS0_Pfiii)
        .other          _Z18l2_distance_kernelPKfS0_Pfiii,@"STO_CUDA_ENTRY STV_DEFAULT"
_Z18l2_distance_kernelPKfS0_Pfiii:
.text._Z18l2_distance_kernelPKfS0_Pfiii:
[----:B------:R-:W-:Y:S01]  /*0000*/  LDC R1, c[0x0][0x37c] ;  /* 0x0000df00ff017b82 */ /* 0x000fe20000000800 */
[----:B------:R-:W0:Y:S07]  /*0010*/  S2R R3, SR_TID.Y ;  /* 0x0000000000037919 */ /* 0x000e2e0000002200 */
[----:B------:R-:W1:Y:S01]  /*0020*/  LDC R7, c[0x0][0x360] ;  /* 0x0000d800ff077b82 */ /* 0x000e620000000800 */
[----:B------:R-:W2:Y:S01]  /*0030*/  LDCU.64 UR8, c[0x0][0x398] ;  /* 0x00007300ff0877ac */ /* 0x000ea20008000a00 */
[----:B------:R-:W1:Y:S06]  /*0040*/  S2R R2, SR_TID.X ;  /* 0x0000000000027919 */ /* 0x000e6c0000002100 */
[----:B------:R-:W0:Y:S08]  /*0050*/  S2UR UR5, SR_CTAID.Y ;  /* 0x00000000000579c3 */ /* 0x000e300000002600 */
[----:B------:R-:W0:Y:S08]  /*0060*/  LDC R0, c[0x0][0x364] ;  /* 0x0000d900ff007b82 */ /* 0x000e300000000800 */
[----:B------:R-:W1:Y:S01]  /*0070*/  S2UR UR4, SR_CTAID.X ;  /* 0x00000000000479c3 */ /* 0x000e620000002500 */
[----:B0-----:R-:W-:-:S05]  /*0080*/  IMAD R0, R0, UR5, R3 ;  /* 0x0000000500007c24 */ /* 0x001fca000f8e0203 */
[----:B--2---:R-:W-:Y:S01]  /*0090*/  ISETP.GE.AND P0, PT, R0, UR9, PT ;  /* 0x0000000900007c0c */ /* 0x004fe2000bf06270 */
[----:B-1----:R-:W-:-:S05]  /*00a0*/  IMAD R7, R7, UR4, R2 ;  /* 0x0000000407077c24 */ /* 0x002fca000f8e0202 */
[----:B------:R-:W-:-:S13]  /*00b0*/  ISETP.GE.OR P0, PT, R7, UR8, P0 ;  /* 0x0000000807007c0c */ /* 0x000fda0008706670 */
[----:B------:R-:W-:Y:S05]  /*00c0*/  @P0 EXIT ;  /* 0x000000000000094d */ /* 0x000fea0003800000 */
[----:B------:R-:W0:Y:S01]  /*00d0*/  LDC R10, c[0x0][0x3a0] ;  /* 0x0000e800ff0a7b82 */ /* 0x000e220000000800 */
[----:B------:R-:W1:Y:S01]  /*00e0*/  LDCU.64 UR6, c[0x0][0x358] ;  /* 0x00006b00ff0677ac */ /* 0x000e620008000a00 */
[----:B------:R-:W-:Y:S01]  /*00f0*/  HFMA2 R11, -RZ, RZ, 0, 0 ;  /* 0x00000000ff0b7431 */ /* 0x000fe200000001ff */
[----:B0-----:R-:W-:-:S13]  /*0100*/  ISETP.GE.AND P0, PT, R10, 0x1, PT ;  /* 0x000000010a00780c */ /* 0x001fda0003f06270 */
[----:B-1----:R-:W-:Y:S05]  /*0110*/  @!P0 BRA `(.L_x_21) ;  /* 0x0000000400fc8947 */ /* 0x002fea0003800000 */
[C---:B------:R-:W-:Y:S01]  /*0120*/  ISETP.GE.U32.AND P1, PT, R10.reuse, 0x8, PT ;  /* 0x000000080a00780c */ /* 0x040fe20003f26070 */
[-C--:B------:R-:W-:Y:S01]  /*0130*/  IMAD R6, R7, R10.reuse, RZ ;  /* 0x0000000a07067224 */ /* 0x080fe200078e02ff */
[----:B------:R-:W-:Y:S01]  /*0140*/  LOP3.LUT R25, R10, 0x7, RZ, 0xc0, !PT ;  /* 0x000000070a197812 */ /* 0x000fe200078ec0ff */
[----:B------:R-:W-:Y:S01]  /*0150*/  IMAD R8, R0, R10, RZ ;  /* 0x0000000a00087224 */ /* 0x000fe200078e02ff */
[----:B------:R-:W-:Y:S02]  /*0160*/  MOV R11, RZ ;  /* 0x000000ff000b7202 */ /* 0x000fe40000000f00 */
[----:B------:R-:W-:Y:S02]  /*0170*/  ISETP.NE.AND P0, PT, R25, RZ, PT ;  /* 0x000000ff1900720c */ /* 0x000fe40003f05270 */
[----:B------:R-:W-:-:S05]  /*0180*/  MOV R9, RZ ;  /* 0x000000ff00097202 */ /* 0x000fca0000000f00 */
[----:B------:R-:W-:Y:S06]  /*0190*/  @!P1 BRA `(.L_x_22) ;  /* 0x0000000000d09947 */ /* 0x000fec0003800000 */
[----:B------:R-:W0:Y:S01]  /*01a0*/  LDC.64 R2, c[0x0][0x388] ;  /* 0x0000e200ff027b82 */ /* 0x000e220000000a00 */
[----:B------:R-:W1:Y:S01]  /*01b0*/  LDCU.64 UR4, c[0x0][0x380] ;  /* 0x00007000ff0477ac */ /* 0x000e620008000a00 */
[----:B------:R-:W-:Y:S02]  /*01c0*/  LOP3.LUT R9, R10, 0x7ffffff8, RZ, 0xc0, !PT ;  /* 0x7ffffff80a097812 */ /* 0x000fe400078ec0ff */
[----:B------:R-:W-:Y:S02]  /*01d0*/  MOV R11, RZ ;  /* 0x000000ff000b7202 */ /* 0x000fe40000000f00 */
[----:B------:R-:W-:Y:S02]  /*01e0*/  MOV R12, R6 ;  /* 0x00000006000c7202 */ /* 0x000fe40000000f00 */
[----:B------:R-:W-:Y:S01]  /*01f0*/  IADD3 R27, PT, PT, -R9, RZ, RZ ;  /* 0x000000ff091b7210 */ /* 0x000fe20007ffe1ff */
[----:B-1----:R-:W-:-:S04]  /*0200*/  UIADD3 UR4, UP0, UPT, UR4, 0x10, URZ ;  /* 0x0000001004047890 */ /* 0x002fc8000ff1e0ff */
[----:B------:R-:W-:Y:S01]  /*0210*/  UIADD3.X UR5, UPT, UPT, URZ, UR5, URZ, UP0, !UPT ;  /* 0x00000005ff057290 */ /* 0x000fe200087fe4ff */
[----:B0-----:R-:W-:-:S03]  /*0220*/  IMAD.WIDE.U32 R2, R8, 0x4, R2 ;  /* 0x0000000408027825 */ /* 0x001fc600078e0002 */
[----:B------:R-:W-:-:S04]  /*0230*/  IADD3 R2, P1, PT, R2, 0x10, RZ ;  /* 0x0000001002027810 */ /* 0x000fc80007f3e0ff */
[----:B------:R-:W-:-:S09]  /*0240*/  IADD3.X R3, PT, PT, RZ, R3, RZ, P1, !PT ;  /* 0x00000003ff037210 */ /* 0x000fd20000ffe4ff */
.L_x_23:
[----:B------:R-:W-:Y:S01]  /*0250*/  MOV R4, UR4 ;  /* 0x0000000400047c02 */ /* 0x000fe20008000f00 */
[----:B------:R-:W2:Y:S01]  /*0260*/  LDG.E R22, desc[UR6][R2.64+-0x10] ;  /* 0xfffff00602167981 */ /* 0x000ea2000c1e1900 */
[----:B------:R-:W-:-:S03]  /*0270*/  MOV R5, UR5 ;  /* 0x0000000500057c02 */ /* 0x000fc60008000f00 */
[----:B------:R-:W3:Y:S01]  /*0280*/  LDG.E R13, desc[UR6][R2.64+-0xc] ;  /* 0xfffff406020d7981 */ /* 0x000ee2000c1e1900 */
[----:B------:R-:W-:-:S03]  /*0290*/  IMAD.WIDE R4, R12, 0x4, R4 ;  /* 0x000000040c047825 */ /* 0x000fc600078e0204 */
[----:B------:R-:W4:Y:S04]  /*02a0*/  LDG.E R15, desc[UR6][R2.64+-0x8] ;  /* 0xfffff806020f7981 */ /* 0x000f28000c1e1900 */
        /* <DEDUP_REMOVED lines=8> */
[----:B------:R-:W5:Y:S01]  /*0330*/  LDG.E R23, desc[UR6][R2.64+0xc] ;  /* 0x00000c0602177981 */ /* 0x000f62000c1e1900 */
[----:B--2---:R-:W-:-:S03]  /*0340*/  FADD R24, R21, -R22 ;  /* 0x8000001615187221 */ /* 0x004fc60000000000 */
[----:B------:R-:W2:Y:S04]  /*0350*/  LDG.E R21, desc[UR6][R2.64+0x4] ;  /* 0x0000040602157981 */ /* 0x000ea8000c1e1900 */
[----:B------:R-:W2:Y:S01]  /*0360*/  LDG.E R22, desc[UR6][R4.64+0x4] ;  /* 0x0000040604167981 */ /* 0x000ea2000c1e1900 */
[----:B------:R-:W-:-:S03]  /*0370*/  FFMA R28, R24, R24, R11 ;  /* 0x00000018181c7223 */ /* 0x000fc6000000000b */
[----:B------:R0:W2:Y:S04]  /*0380*/  LDG.E R11, desc[UR6][R2.64+0x8] ;  /* 0x00000806020b7981 */ /* 0x0000a8000c1e1900 */
[----:B------:R-:W2:Y:S01]  /*0390*/  LDG.E R24, desc[UR6][R4.64+0x8] ;  /* 0x0000080604187981 */ /* 0x000ea2000c1e1900 */
[----:B---3--:R-:W-:Y:S01]  /*03a0*/  FADD R13, R14, -R13 ;  /* 0x8000000d0e0d7221 */ /* 0x008fe20000000000 */
[----:B----4-:R-:W-:-:S03]  /*03b0*/  FADD R15, R16, -R15 ;  /* 0x8000000f100f7221 */ /* 0x010fc60000000000 */
[----:B------:R-:W-:Y:S01]  /*03c0*/  FFMA R28, R13, R13, R28 ;  /* 0x0000000d0d1c7223 */ /* 0x000fe2000000001c */
[----:B-----5:R-:W-:Y:S01]  /*03d0*/  FADD R17, R18, -R17 ;  /* 0x8000001112117221 */ /* 0x020fe20000000000 */
[----:B------:R-:W-:Y:S02]  /*03e0*/  IADD3 R27, PT, PT, R27, 0x8, RZ ;  /* 0x000000081b1b7810 */ /* 0x000fe40007ffe0ff */
[----:B------:R-:W-:Y:S01]  /*03f0*/  FFMA R28, R15, R15, R28 ;  /* 0x0000000f0f1c7223 */ /* 0x000fe2000000001c */
[----:B------:R-:W-:Y:S01]  /*0400*/  FADD R19, R20, -R19 ;  /* 0x8000001314137221 */ /* 0x000fe20000000000 */
[----:B------:R-:W-:Y:S02]  /*0410*/  ISETP.NE.AND P1, PT, R27, RZ, PT ;  /* 0x000000ff1b00720c */ /* 0x000fe40003f25270 */
[----:B------:R-:W-:-:S04]  /*0420*/  FFMA R28, R17, R17, R28 ;  /* 0x00000011111c7223 */ /* 0x000fc8000000001c */
[----:B------:R-:W-:Y:S01]  /*0430*/  FFMA R28, R19, R19, R28 ;  /* 0x00000013131c7223 */ /* 0x000fe2000000001c */
[----:B0-----:R-:W-:Y:S01]  /*0440*/  IADD3 R2, P2, PT, R2, 0x20, RZ ;  /* 0x0000002002027810 */ /* 0x001fe20007f5e0ff */
[----:B------:R-:W-:Y:S01]  /*0450*/  FADD R26, R26, -R23 ;  /* 0x800000171a1a7221 */ /* 0x000fe20000000000 */
[----:B------:R-:W-:Y:S02]  /*0460*/  IADD3 R12, PT, PT, R12, 0x8, RZ ;  /* 0x000000080c0c7810 */ /* 0x000fe40007ffe0ff */
[----:B------:R-:W-:Y:S01]  /*0470*/  IADD3.X R3, PT, PT, RZ, R3, RZ, P2, !PT ;  /* 0x00000003ff037210 */ /* 0x000fe200017fe4ff */
[----:B--2---:R-:W-:-:S04]  /*0480*/  FADD R21, R22, -R21 ;  /* 0x8000001516157221 */ /* 0x004fc80000000000 */
[----:B------:R-:W-:Y:S01]  /*0490*/  FFMA R28, R21, R21, R28 ;  /* 0x00000015151c7223 */ /* 0x000fe2000000001c */
[----:B------:R-:W-:-:S04]  /*04a0*/  FADD R11, R24, -R11 ;  /* 0x8000000b180b7221 */ /* 0x000fc80000000000 */
[----:B------:R-:W-:-:S04]  /*04b0*/  FFMA R11, R11, R11, R28 ;  /* 0x0000000b0b0b7223 */ /* 0x000fc8000000001c */
[----:B------:R-:W-:Y:S01]  /*04c0*/  FFMA R11, R26, R26, R11 ;  /* 0x0000001a1a0b7223 */ /* 0x000fe2000000000b */
[----:B------:R-:W-:Y:S06]  /*04d0*/  @P1 BRA `(.L_x_23) ;  /* 0xfffffffc005c1947 */ /* 0x000fec000383ffff */
.L_x_22:
[----:B------:R-:W-:Y:S05]  /*04e0*/  @!P0 BRA `(.L_x_21) ;  /* 0x0000000400088947 */ /* 0x000fea0003800000 */
[----:B------:R-:W-:Y:S02]  /*04f0*/  ISETP.GE.U32.AND P1, PT, R25, 0x4, PT ;  /* 0x000000041900780c */ /* 0x000fe40003f26070 */
[----:B------:R-:W-:-:S04]  /*0500*/  LOP3.LUT R17, R10, 0x3, RZ, 0xc0, !PT ;  /* 0x000000030a117812 */ /* 0x000fc800078ec0ff */
[----:B------:R-:W-:-:S07]  /*0510*/  ISETP.NE.AND P0, PT, R17, RZ, PT ;  /* 0x000000ff1100720c */ /* 0x000fce0003f05270 */
[----:B------:R-:W-:Y:S06]  /*0520*/  @!P1 BRA `(.L_x_24) ;  /* 0x0000000000709947 */ /* 0x000fec0003800000 */
[----:B------:R-:W0:Y:S01]  /*0530*/  LDC.64 R12, c[0x0][0x388] ;  /* 0x0000e200ff0c7b82 */ /* 0x000e220000000a00 */
[----:B------:R-:W1:Y:S01]  /*0540*/  LDCU.64 UR4, c[0x0][0x388] ;  /* 0x00007100ff0477ac */ /* 0x000e620008000a00 */
[CC--:B------:R-:W-:Y:S02]  /*0550*/  IADD3 R15, PT, PT, R8.reuse, R9.reuse, RZ ;  /* 0x00000009080f7210 */ /* 0x0c0fe40007ffe0ff */
[-C--:B------:R-:W-:Y:S02]  /*0560*/  IADD3 R14, P1, PT, R8, R9.reuse, RZ ;  /* 0x00000009080e7210 */ /* 0x080fe40007f3e0ff */
[----:B------:R-:W-:Y:S02]  /*0570*/  IADD3 R3, PT, PT, R6, R9, RZ ;  /* 0x0000000906037210 */ /* 0x000fe40007ffe0ff */
[----:B------:R-:W2:Y:S01]  /*0580*/  LDC.64 R4, c[0x0][0x380] ;  /* 0x0000e000ff047b82 */ /* 0x000ea20000000a00 */
[----:B0-----:R-:W-:Y:S01]  /*0590*/  IMAD.WIDE.U32 R12, R15, 0x4, R12 ;  /* 0x000000040f0c7825 */ /* 0x001fe200078e000c */
[----:B------:R-:W-:-:S02]  /*05a0*/  IADD3.X R15, PT, PT, RZ, RZ, RZ, P1, !PT ;  /* 0x000000ffff0f7210 */ /* 0x000fc40000ffe4ff */
[----:B-1----:R-:W-:-:S03]  /*05b0*/  LEA R2, P1, R14, UR4, 0x2 ;  /* 0x000000040e027c11 */ /* 0x002fc6000f8210ff */
[----:B------:R-:W3:Y:S01]  /*05c0*/  LDG.E R13, desc[UR6][R12.64] ;  /* 0x000000060c0d7981 */ /* 0x000ee2000c1e1900 */
[----:B--2---:R-:W-:Y:S01]  /*05d0*/  IMAD.WIDE R4, R3, 0x4, R4 ;  /* 0x0000000403047825 */ /* 0x004fe200078e0204 */
[----:B------:R-:W-:-:S04]  /*05e0*/  LEA.HI.X R3, R14, UR5, R15, 0x2, P1 ;  /* 0x000000050e037c11 */ /* 0x000fc800088f140f */
[----:B------:R-:W3:Y:S04]  /*05f0*/  LDG.E R14, desc[UR6][R4.64] ;  /* 0x00000006040e7981 */ /* 0x000ee8000c1e1900 */
[----:B------:R-:W2:Y:S04]  /*0600*/  LDG.E R15, desc[UR6][R4.64+0x4] ;  /* 0x00000406040f7981 */ /* 0x000ea8000c1e1900 */
[----:B------:R-:W2:Y:S04]  /*0610*/  LDG.E R16, desc[UR6][R2.64+0x4] ;  /* 0x0000040602107981 */ /* 0x000ea8000c1e1900 */
[----:B------:R-:W4:Y:S04]  /*0620*/  LDG.E R18, desc[UR6][R4.64+0x8] ;  /* 0x0000080604127981 */ /* 0x000f28000c1e1900 */
[----:B------:R-:W4:Y:S04]  /*0630*/  LDG.E R19, desc[UR6][R2.64+0x8] ;  /* 0x0000080602137981 */ /* 0x000f28000c1e1900 */
[----:B------:R-:W5:Y:S04]  /*0640*/  LDG.E R21, desc[UR6][R2.64+0xc] ;  /* 0x00000c0602157981 */ /* 0x000f68000c1e1900 */
[----:B------:R-:W5:Y:S01]  /*0650*/  LDG.E R20, desc[UR6][R4.64+0xc] ;  /* 0x00000c0604147981 */ /* 0x000f62000c1e1900 */
[----:B------:R-:W-:Y:S01]  /*0660*/  IADD3 R9, PT, PT, R9, 0x4, RZ ;  /* 0x0000000409097810 */ /* 0x000fe20007ffe0ff */
[----:B---3--:R-:W-:-:S04]  /*0670*/  FADD R14, R14, -R13 ;  /* 0x8000000d0e0e7221 */ /* 0x008fc80000000000 */
[----:B------:R-:W-:Y:S01]  /*0680*/  FFMA R11, R14, R14, R11 ;  /* 0x0000000e0e0b7223 */ /* 0x000fe2000000000b */
[----:B--2---:R-:W-:-:S04]  /*0690*/  FADD R16, R15, -R16 ;  /* 0x800000100f107221 */ /* 0x004fc80000000000 */
[----:B------:R-:W-:Y:S01]  /*06a0*/  FFMA R11, R16, R16, R11 ;  /* 0x00000010100b7223 */ /* 0x000fe2000000000b */
[----:B----4-:R-:W-:-:S04]  /*06b0*/  FADD R18, R18, -R19 ;  /* 0x8000001312127221 */ /* 0x010fc80000000000 */
[----:B------:R-:W-:Y:S01]  /*06c0*/  FFMA R11, R18, R18, R11 ;  /* 0x00000012120b7223 */ /* 0x000fe2000000000b */
[----:B-----5:R-:W-:-:S04]  /*06d0*/  FADD R20, R20, -R21 ;  /* 0x8000001514147221 */ /* 0x020fc80000000000 */
[----:B------:R-:W-:-:S07]  /*06e0*/  FFMA R11, R20, R20, R11 ;  /* 0x00000014140b7223 */ /* 0x000fce000000000b */
.L_x_24:
[----:B------:R-:W-:Y:S05]  /*06f0*/  @!P0 BRA `(.L_x_21) ;  /* 0x0000000000848947 */ /* 0x000fea0003800000 */
[----:B------:R-:W-:Y:S01]  /*0700*/  ISETP.NE.AND P1, PT, R17, 0x1, PT ;  /* 0x000000011100780c */ /* 0x000fe20003f25270 */
[----:B------:R-:W0:Y:S01]  /*0710*/  LDC.64 R4, c[0x0][0x380] ;  /* 0x0000e000ff047b82 */ /* 0x000e220000000a00 */
[----:B------:R-:W-:-:S04]  /*0720*/  LOP3.LUT R10, R10, 0x1, RZ, 0xc0, !PT ;  /* 0x000000010a0a7812 */ /* 0x000fc800078ec0ff */
[----:B------:R-:W-:-:S03]  /*0730*/  ISETP.NE.U32.AND P0, PT, R10, 0x1, PT ;  /* 0x000000010a00780c */ /* 0x000fc60003f05070 */
[----:B------:R-:W1:Y:S04]  /*0740*/  LDC.64 R16, c[0x0][0x388] ;  /* 0x0000e200ff107b82 */ /* 0x000e680000000a00 */
[CC--:B------:R-:W-:Y:S02]  /*0750*/  @P1 IADD3 R10, P2, PT, R8.reuse, R9.reuse, RZ ;  /* 0x00000009080a1210 */ /* 0x0c0fe40007f5e0ff */
[-C--:B------:R-:W-:Y:S02]  /*0760*/  @P1 IADD3 R21, PT, PT, R8, R9.reuse, RZ ;  /* 0x0000000908151210 */ /* 0x080fe40007ffe0ff */
[----:B------:R-:W2:Y:S01]  /*0770*/  @P1 LDC.64 R14, c[0x0][0x388] ;  /* 0x0000e200ff0e1b82 */ /* 0x000ea20000000a00 */
[----:B------:R-:W-:Y:S02]  /*0780*/  @P1 IADD3 R19, PT, PT, R6, R9, RZ ;  /* 0x0000000906131210 */ /* 0x000fe40007ffe0ff */
[----:B------:R-:W-:-:S02]  /*0790*/  @P1 IADD3.X R18, PT, PT, RZ, RZ, RZ, P2, !PT ;  /* 0x000000ffff121210 */ /* 0x000fc400017fe4ff */
[----:B------:R-:W-:-:S03]  /*07a0*/  @P1 IADD3 R9, PT, PT, R9, 0x2, RZ ;  /* 0x0000000209091810 */ /* 0x000fc60007ffe0ff */
[----:B------:R-:W3:Y:S01]  /*07b0*/  LDC.64 R12, c[0x0][0x380] ;  /* 0x0000e000ff0c7b82 */ /* 0x000ee20000000a00 */
[----:B0-----:R-:W-:Y:S01]  /*07c0*/  @P1 IMAD.WIDE R4, R19, 0x4, R4 ;  /* 0x0000000413041825 */ /* 0x001fe200078e0204 */
[-C--:B------:R-:W-:Y:S02]  /*07d0*/  @!P0 IADD3 R19, PT, PT, R6, R9.reuse, RZ ;  /* 0x0000000906138210 */ /* 0x080fe40007ffe0ff */
[----:B------:R-:W-:Y:S02]  /*07e0*/  @!P0 IADD3 R9, PT, PT, R8, R9, RZ ;  /* 0x0000000908098210 */ /* 0x000fe40007ffe0ff */
[----:B------:R-:W4:Y:S02]  /*07f0*/  @P1 LDG.E R6, desc[UR6][R4.64] ;  /* 0x0000000604061981 */ /* 0x000f24000c1e1900 */
[----:B------:R-:W0:Y:S01]  /*0800*/  LDC.64 R2, c[0x0][0x388] ;  /* 0x0000e200ff027b82 */ /* 0x000e220000000a00 */
[----:B-1----:R-:W-:Y:S01]  /*0810*/  @P1 IMAD.WIDE.U32 R16, R21, 0x4, R16 ;  /* 0x0000000415101825 */ /* 0x002fe200078e0010 */
[----:B------:R-:W5:Y:S05]  /*0820*/  @P1 LDG.E R8, desc[UR6][R4.64+0x4] ;  /* 0x0000040604081981 */ /* 0x000f6a000c1e1900 */
[----:B------:R-:W4:Y:S01]  /*0830*/  @P1 LDG.E R17, desc[UR6][R16.64] ;  /* 0x0000000610111981 */ /* 0x000f22000c1e1900 */
[----:B--2---:R-:W-:-:S04]  /*0840*/  @P1 LEA R14, P2, R10, R14, 0x2 ;  /* 0x0000000e0a0e1211 */ /* 0x004fc800078410ff */
[----:B------:R-:W-:Y:S01]  /*0850*/  @P1 LEA.HI.X R15, R10, R15, R18, 0x2, P2 ;  /* 0x0000000f0a0f1211 */ /* 0x000fe200010f1412 */
[----:B---3--:R-:W-:-:S05]  /*0860*/  @!P0 IMAD.WIDE R12, R19, 0x4, R12 ;  /* 0x00000004130c8825 */ /* 0x008fca00078e020c */
[----:B------:R-:W5:Y:S04]  /*0870*/  @P1 LDG.E R15, desc[UR6][R14.64+0x4] ;  /* 0x000004060e0f1981 */ /* 0x000f68000c1e1900 */
[----:B------:R-:W2:Y:S01]  /*0880*/  @!P0 LDG.E R12, desc[UR6][R12.64] ;  /* 0x000000060c0c8981 */ /* 0x000ea2000c1e1900 */
[----:B0-----:R-:W-:-:S06]  /*0890*/  @!P0 IMAD.WIDE.U32 R2, R9, 0x4, R2 ;  /* 0x0000000409028825 */ /* 0x001fcc00078e0002 */
[----:B------:R-:W2:Y:S01]  /*08a0*/  @!P0 LDG.E R3, desc[UR6][R2.64] ;  /* 0x0000000602038981 */ /* 0x000ea2000c1e1900 */
[----:B----4-:R-:W-:Y:S01]  /*08b0*/  @P1 FADD R6, R6, -R17 ;  /* 0x8000001106061221 */ /* 0x010fe20000000000 */
[----:B-----5:R-:W-:-:S03]  /*08c0*/  @P1 FADD R9, R8, -R15 ;  /* 0x8000000f08091221 */ /* 0x020fc60000000000 */
[----:B------:R-:W-:-:S04]  /*08d0*/  @P1 FFMA R8, R6, R6, R11 ;  /* 0x0000000606081223 */ /* 0x000fc8000000000b */
[----:B------:R-:W-:Y:S01]  /*08e0*/  @P1 FFMA R11, R9, R9, R8 ;  /* 0x00000009090b1223 */ /* 0x000fe20000000008 */
[----:B--2---:R-:W-:-:S04]  /*08f0*/  @!P0 FADD R6, R12, -R3 ;  /* 0x800000030c068221 */ /* 0x004fc80000000000 */
[----:B------:R-:W-:-:S07]  /*0900*/  @!P0 FFMA R11, R6, R6, R11 ;  /* 0x00000006060b8223 */ /* 0x000fce000000000b */
.L_x_21:
[----:B------:R-:W0:Y:S01]  /*0910*/  LDC.64 R2, c[0x0][0x390] ;  /* 0x0000e400ff027b82 */ /* 0x000e220000000a00 */
[----:B------:R-:W-:-:S04]  /*0920*/  IMAD R7, R7, UR9, R0 ;  /* 0x0000000907077c24 */ /* 0x000fc8000f8e0200 */
[----:B0-----:R-:W-:-:S05]  /*0930*/  IMAD.WIDE R2, R7, 0x4, R2 ;  /* 0x0000000407027825 */ /* 0x001fca00078e0202 */
[----:B------:R-:W-:Y:S01]  /*0940*/  STG.E desc[UR6][R2.64], R11 ;  /* 0x0000000b02007986 */ /* 0x000fe2000c101906 */
[----:B------:R-:W-:Y:S05]  /*0950*/  EXIT ;  /* 0x000000000000794d */ /* 0x000fea0003800000 */
.L_x_25:
        /* <DEDUP_REMOVED lines=10> */
.L_x_114:


//--------------------- .text._Z16normalize_kernelPfii --------------------------
	.section	.text._Z16normalize_kernelPfii,"ax",@progbits
	.align	128
        .global         _Z16normalize_kernelPfii
        .type           _Z16normalize_kernelPfii,@function
        .size           _Z16normalize_kernelPfii,(.L_x_112 - _Z16normalize_kernelPfii)
        .other          _Z16normalize_kernelPfii,@"STO_CUDA_ENTRY STV_DEFAULT"
_Z16normalize_kernelPfii:
.text._Z16normalize_kernelPfii:
[----:B------:R-:W-:Y:S01]  /*0000*/  LDC R1, c[0x0][0x37c] ;  /* 0x0000df00ff017b82 */ /* 0x000fe20000000800 */
[----:B------:R-:W0:Y:S07]  /*0010*/  S2R R3, SR_TID.X ;  /* 0x0000000000037919 */ /* 0x000e2e0000002100 */
[----:B------:R-:W0:Y:S01]  /*0020*/  S2UR UR4, SR_CTAID.X ;  /* 0x00000000000479c3 */ /* 0x000e220000002500 */
[----:B------:R-:W1:Y:S07]  /*0030*/  LDCU UR5, c[0x0][0x388] ;  /* 0x00007100ff0577ac */ /* 0x000e6e0008000800 */
[----:B------:R-:W0:Y:S02]  /*0040*/  LDC R4, c[0x0][0x360] ;  /* 0x0000d800ff047b82 */ /* 0x000e240000000800 */
[----:B0-----:R-:W-:-:S05]  /*0050*/  IMAD R4, R4, UR4, R3 ;  /* 0x0000000404047c24 */ /* 0x001fca000f8e0203 */
[----:B-1----:R-:W-:-:S13]  /*0060*/  ISETP.GE.AND P0, PT, R4, UR5, PT ;  /* 0x0000000504007c0c */ /* 0x002fda000bf06270 */
[----:B------:R-:W-:Y:S05]  /*0070*/  @P0 EXIT ;  /* 0x000000000000094d */ /* 0x000fea0003800000 */
[----:B------:R-:W0:Y:S01]  /*0080*/  LDC R7, c[0x0][0x38c] ;  /* 0x0000e300ff077b82 */ /* 0x000e220000000800 */
[----:B------:R-:W1:Y:S01]  /*0090*/  LDCU.64 UR8, c[0x0][0x358] ;  /* 0x00006b00ff0877ac */ /* 0x000e620008000a00 */
[----:B------:R-:W-:Y:S01]  /*00a0*/  HFMA2 R0, -RZ, RZ, 0, 0 ;  /* 0x00000000ff007431 */ /* 0x000fe200000001ff */
[----:B0-----:R-:W-:-:S13]  /*00b0*/  ISETP.GE.AND P0, PT, R7, 0x1, PT ;  /* 0x000000010700780c */ /* 0x001fda0003f06270 */
[----:B-1----:R-:W-:Y:S05]  /*00c0*/  @!P0 BRA `(.L_x_26) ;  /* 0x0000000400a88947 */ /* 0x002fea0003800000 */
[C---:B------:R-:W-:Y:S01]  /*00d0*/  ISETP.GE.U32.AND P2, PT, R7.reuse, 0x10, PT ;  /* 0x000000100700780c */ /* 0x040fe20003f46070 */
[----:B------:R-:W-:Y:S01]  /*00e0*/  IMAD R5, R4, R7, RZ ;  /* 0x0000000704057224 */ /* 0x000fe200078e02ff */
[----:B------:R-:W-:Y:S02]  /*00f0*/  LOP3.LUT R24, R7, 0xf, RZ, 0xc0, !PT ;  /* 0x0000000f07187812 */ /* 0x000fe400078ec0ff */
[----:B------:R-:W-:Y:S02]  /*0100*/  MOV R0, RZ ;  /* 0x000000ff00007202 */ /* 0x000fe40000000f00 */
[----:B------:R-:W-:Y:S02]  /*0110*/  ISETP.NE.AND P1, PT, R24, RZ, PT ;  /* 0x000000ff1800720c */ /* 0x000fe40003f25270 */
[----:B------:R-:W-:-:S05]  /*0120*/  MOV R6, RZ ;  /* 0x000000ff00067202 */ /* 0x000fca0000000f00 */
[----:B------:R-:W-:Y:S06]  /*0130*/  @!P2 BRA `(.L_x_27) ;  /* 0x0000000000b8a947 */ /* 0x000fec0003800000 */
[----:B------:R-:W0:Y:S01]  /*0140*/  LDCU.64 UR4, c[0x0][0x380] ;  /* 0x00007000ff0477ac */ /* 0x000e220008000a00 */
[----:B------:R-:W-:Y:S02]  /*0150*/  LOP3.LUT R6, R7, 0x7ffffff0, RZ, 0xc0, !PT ;  /* 0x7ffffff007067812 */ /* 0x000fe400078ec0ff */
[----:B------:R-:W-:Y:S02]  /*0160*/  MOV R0, RZ ;  /* 0x000000ff00007202 */ /* 0x000fe40000000f00 */
[----:B------:R-:W-:Y:S02]  /*0170*/  MOV R8, R5 ;  /* 0x0000000500087202 */ /* 0x000fe40000000f00 */
[----:B------:R-:W-:Y:S01]  /*0180*/  IADD3 R22, PT, PT, -R6, RZ, RZ ;  /* 0x000000ff06167210 */ /* 0x000fe20007ffe1ff */
[----:B0-----:R-:W-:-:S04]  /*0190*/  UIADD3 UR4, UP0, UPT, UR4, 0x20, URZ ;  /* 0x0000002004047890 */ /* 0x001fc8000ff1e0ff */
[----:B------:R-:W-:-:S12]  /*01a0*/  UIADD3.X UR5, UPT, UPT, URZ, UR5, URZ, UP0, !UPT ;  /* 0x00000005ff057290 */ /* 0x000fd800087fe4ff */
.L_x_28:
[----:B------:R-:W-:Y:S02]  /*01b0*/  MOV R2, UR4 ;  /* 0x0000000400027c02 */ /* 0x000fe40008000f00 */
[----:B------:R-:W-:-:S03]  /*01c0*/  MOV R3, UR5 ;  /* 0x0000000500037c02 */ /* 0x000fc60008000f00 */
        /* <DEDUP_REMOVED lines=17> */
[----:B------:R-:W-:-:S02]  /*02e0*/  IADD3 R22, PT, PT, R22, 0x10, RZ ;  /* 0x0000001016167810 */ /* 0x000fc40007ffe0ff */
[----:B------:R-:W-:Y:S02]  /*02f0*/  IADD3 R8, PT, PT, R8, 0x10, RZ ;  /* 0x0000001008087810 */ /* 0x000fe40007ffe0ff */
[----:B------:R-:W-:Y:S01]  /*0300*/  ISETP.NE.AND P2, PT, R22, RZ, PT ;  /* 0x000000ff1600720c */ /* 0x000fe20003f45270 */
[----:B--2---:R-:W-:-:S04]  /*0310*/  FFMA R0, R21, R21, R0 ;  /* 0x0000001515007223 */ /* 0x004fc80000000000 */
[----:B---3--:R-:W-:-:S04]  /*0320*/  FFMA R0, R23, R23, R0 ;  /* 0x0000001717007223 */ /* 0x008fc80000000000 */
[----:B----4-:R-:W-:-:S04]  /*0330*/  FFMA R0, R25, R25, R0 ;  /* 0x0000001919007223 */ /* 0x010fc80000000000 */
[----:B-----5:R-:W-:-:S04]  /*0340*/  FFMA R0, R27, R27, R0 ;  /* 0x0000001b1b007223 */ /* 0x020fc80000000000 */
[----:B------:R-:W-:-:S04]  /*0350*/  FFMA R19, R19, R19, R0 ;  /* 0x0000001313137223 */ /* 0x000fc80000000000 */
        /* <DEDUP_REMOVED lines=10> */
[----:B------:R-:W-:Y:S01]  /*0400*/  FFMA R0, R20, R20, R9 ;  /* 0x0000001414007223 */ /* 0x000fe20000000009 */
[----:B------:R-:W-:Y:S06]  /*0410*/  @P2 BRA `(.L_x_28) ;  /* 0xfffffffc00642947 */ /* 0x000fec000383ffff */
.L_x_27:
[----:B------:R-:W-:Y:S05]  /*0420*/  @!P1 BRA `(.L_x_26) ;  /* 0x0000000000d09947 */ /* 0x000fea0003800000 */
[----:B------:R-:W-:Y:S02]  /*0430*/  ISETP.GE.U32.AND P1, PT, R24, 0x8, PT ;  /* 0x000000081800780c */ /* 0x000fe40003f26070 */
[----:B------:R-:W-:-:S04]  /*0440*/  LOP3.LUT R8, R7, 0x7, RZ, 0xc0, !PT ;  /* 0x0000000707087812 */ /* 0x000fc800078ec0ff */
[----:B------:R-:W-:-:S07]  /*0450*/  ISETP.NE.AND P2, PT, R8, RZ, PT ;  /* 0x000000ff0800720c */ /* 0x000fce0003f45270 */
[----:B------:R-:W-:Y:S06]  /*0460*/  @!P1 BRA `(.L_x_29) ;  /* 0x0000000000509947 */ /* 0x000fec0003800000 */
[----:B------:R-:W0:Y:S01]  /*0470*/  LDC.64 R2, c[0x0][0x380] ;  /* 0x0000e000ff027b82 */ /* 0x000e220000000a00 */
[----:B------:R-:W-:-:S05]  /*0480*/  IADD3 R9, PT, PT, R5, R6, RZ ;  /* 0x0000000605097210 */ /* 0x000fca0007ffe0ff */
        /* <DEDUP_REMOVED lines=9> */
[----:B------:R-:W-:Y:S01]  /*0520*/  IADD3 R6, PT, PT, R6, 0x8, RZ ;  /* 0x0000000806067810 */ /* 0x000fe20007ffe0ff */
[----:B--2---:R-:W-:-:S04]  /*0530*/  FFMA R0, R9, R9, R0 ;  /* 0x0000000909007223 */ /* 0x004fc80000000000 */
[----:B---3--:R-:W-:-:S04]  /*0540*/  FFMA R0, R11, R11, R0 ;  /* 0x0000000b0b007223 */ /* 0x008fc80000000000 */
[----:B----4-:R-:W-:-:S04]  /*0550*/  FFMA R0, R13, R13, R0 ;  /* 0x0000000d0d007223 */ /* 0x010fc80000000000 */
[----:B-----5:R-:W-:-:S04]  /*0560*/  FFMA R0, R15, R15, R0 ;  /* 0x0000000f0f007223 */ /* 0x020fc80000000000 */
[----:B------:R-:W-:-:S04]  /*0570*/  FFMA R0, R17, R17, R0 ;  /* 0x0000001111007223 */ /* 0x000fc80000000000 */
[----:B------:R-:W-:-:S04]  /*0580*/  FFMA R0, R19, R19, R0 ;  /* 0x0000001313007223 */ /* 0x000fc80000000000 */
[----:B------:R-:W-:-:S04]  /*0590*/  FFMA R0, R21, R21, R0 ;  /* 0x0000001515007223 */ /* 0x000fc80000000000 */
[----:B------:R-:W-:-:S07]  /*05a0*/  FFMA R0, R23, R23, R0 ;  /* 0x0000001717007223 */ /* 0x000fce0000000000 */
.L_x_29:
        /* <DEDUP_REMOVED lines=11> */
[----:B------:R-:W5:Y:S01]  /*0660*/  LDG.E R15, desc[UR8][R2.64+0xc] ;  /* 0x00000c08020f7981 */ /* 0x000f62000c1e1900 */
[----:B------:R-:W-:Y:S01]  /*0670*/  IADD3 R6, PT, PT, R6, 0x4, RZ ;  /* 0x0000000406067810 */ /* 0x000fe20007ffe0ff */
[----:B--2---:R-:W-:-:S04]  /*0680*/  FFMA R0, R9, R9, R0 ;  /* 0x0000000909007223 */ /* 0x004fc80000000000 */
[----:B---3--:R-:W-:-:S04]  /*0690*/  FFMA R0, R11, R11, R0 ;  /* 0x0000000b0b007223 */ /* 0x008fc80000000000 */
[----:B----4-:R-:W-:-:S04]  /*06a0*/  FFMA R0, R13, R13, R0 ;  /* 0x0000000d0d007223 */ /* 0x010fc80000000000 */
[----:B-----5:R-:W-:-:S07]  /*06b0*/  FFMA R0, R15, R15, R0 ;  /* 0x0000000f0f007223 */ /* 0x020fce0000000000 */
.L_x_30:
[----:B------:R-:W-:Y:S05]  /*06c0*/  @!P2 BRA `(.L_x_26) ;  /* 0x000000000028a947 */ /* 0x000fea0003800000 */
[----:B------:R-:W0:Y:S01]  /*06d0*/  LDC.64 R8, c[0x0][0x380] ;  /* 0x0000e000ff087b82 */ /* 0x000e220000000a00 */
[----:B------:R-:W-:Y:S02]  /*06e0*/  IADD3 R5, PT, PT, R5, R6, RZ ;  /* 0x0000000605057210 */ /* 0x000fe40007ffe0ff */
[----:B------:R-:W-:-:S07]  /*06f0*/  IADD3 R7, PT, PT, -R7, RZ, RZ ;  /* 0x000000ff07077210 */ /* 0x000fce0007ffe1ff */
.L_x_31:
[----:B0-----:R-:W-:-:S06]  /*0700*/  IMAD.WIDE R2, R5, 0x4, R8 ;  /* 0x0000000405027825 */ /* 0x001fcc00078e0208 */
[----:B------:R-:W2:Y:S01]  /*0710*/  LDG.E R3, desc[UR8][R2.64] ;  /* 0x0000000802037981 */ /* 0x000ea2000c1e1900 */
[----:B------:R-:W-:Y:S02]  /*0720*/  IADD3 R7, PT, PT, R7, 0x1, RZ ;  /* 0x0000000107077810 */ /* 0x000fe40007ffe0ff */
[----:B------:R-:W-:Y:S02]  /*0730*/  IADD3 R5, PT, PT, R5, 0x1, RZ ;  /* 0x0000000105057810 */ /* 0x000fe40007ffe0ff */
[----:B------:R-:W-:Y:S01]  /*0740*/  ISETP.NE.AND P1, PT, R7, RZ, PT ;  /* 0x000000ff0700720c */ /* 0x000fe20003f25270 */
[----:B--2---:R-:W-:-:S12]  /*0750*/  FFMA R0, R3, R3, R0 ;  /* 0x0000000303007223 */ /* 0x004fd80000000000 */
[----:B------:R-:W-:Y:S05]  /*0760*/  @P1 BRA `(.L_x_31) ;  /* 0xfffffffc00e41947 */ /* 0x000fea000383ffff */
.L_x_26:
[----:B------:R-:W-:Y:S01]  /*0770*/  IADD3 R2, PT, PT, R0, -0xd000000, RZ ;  /* 0xf300000000027810 */ /* 0x000fe20007ffe0ff */
[----:B------:R0:W1:Y:S01]  /*0780*/  MUFU.RSQ R5, R0 ;  /* 0x0000000000057308 */ /* 0x0000620000001400 */
[----:B------:R-:W-:Y:S02]  /*0790*/  BSSY.RECONVERGENT B0, `(.L_x_32) ;  /* 0x000000b000007945 */ /* 0x000fe40003800200 */
[----:B------:R-:W-:-:S13]  /*07a0*/  ISETP.GT.U32.AND P1, PT, R2, 0x727fffff, PT ;  /* 0x727fffff0200780c */ /* 0x000fda0003f24070 */
[----:B0-----:R-:W-:Y:S05]  /*07b0*/  @!P1 BRA `(.L_x_33) ;  /* 0x0000000000109947 */ /* 0x001fea0003800000 */
[----:B------:R-:W-:-:S07]  /*07c0*/  MOV R8, 0x7e0 ;  /* 0x000007e000087802 */ /* 0x000fce0000000f00 */
[----:B-1----:R-:W-:Y:S05]  /*07d0*/  CALL.REL.NOINC `($__internal_0_$__cuda_sm20_sqrt_rn_f32_slowpath) ;  /* 0x0000002000287944 */ /* 0x002fea0003c00000 */
[----:B------:R-:W-:Y:S01]  /*07e0*/  MOV R3, R0 ;  /* 0x0000000000037202 */ /* 0x000fe20000000f00 */
[----:B------:R-:W-:Y:S06]  /*07f0*/  BRA `(.L_x_34) ;  /* 0x0000000000107947 */ /* 0x000fec0003800000 */
.L_x_33:
[C---:B-1----:R-:W-:Y:S01]  /*0800*/  FMUL.FTZ R3, R5.reuse, R0 ;  /* 0x0000000005037220 */ /* 0x042fe20000410000 */
[----:B------:R-:W-:-:S03]  /*0810*/  FMUL.FTZ R2, R5, 0.5 ;  /* 0x3f00000005027820 */ /* 0x000fc60000410000 */
[----:B------:R-:W-:-:S04]  /*0820*/  FFMA R0, -R3, R3, R0 ;  /* 0x0000000303007223 */ /* 0x000fc80000000100 */
[----:B------:R-:W-:-:S07]  /*0830*/  FFMA R3, R0, R2, R3 ;  /* 0x0000000200037223 */ /* 0x000fce0000000003 */
.L_x_34:
[----:B------:R-:W-:Y:S05]  /*0840*/  BSYNC.RECONVERGENT B0 ;  /* 0x0000000000007941 */ /* 0x000fea0003800200 */
.L_x_32:
[----:B------:R-:W-:Y:S05]  /*0850*/  @!P0 EXIT ;  /* 0x000000000000894d */ /* 0x000fea0003800000 */
[----:B------:R-:W0:Y:S01]  /*0860*/  LDCU UR5, c[0x0][0x38c] ;  /* 0x00007180ff0577ac */ /* 0x000e220008000800 */
[----:B------:R-:W-:Y:S01]  /*0870*/  FADD R3, R3, 9.9999999392252902908e-09 ;  /* 0x322bcc7703037421 */ /* 0x000fe20000000000 */
[----:B------:R-:W-:Y:S01]  /*0880*/  UMOV UR4, URZ ;  /* 0x000000ff00047c82 */ /* 0x000fe20008000000 */
[----:B0-----:R-:W-:Y:S02]  /*0890*/  UISETP.GE.U32.AND UP0, UPT, UR5, 0x10, UPT ;  /* 0x000000100500788c */ /* 0x001fe4000bf06070 */
[----:B------:R-:W-:Y:S01]  /*08a0*/  IMAD R2, R4, UR5, RZ ;  /* 0x0000000504027c24 */ /* 0x000fe2000f8e02ff */
[----:B------:R-:W-:-:S06]  /*08b0*/  ULOP3.LUT UR10, UR5, 0xf, URZ, 0xc0, !UPT ;  /* 0x0000000f050a7892 */ /* 0x000fcc000f8ec0ff */
[----:B------:R-:W-:Y:S06]  /*08c0*/  BRA.U !UP0, `(.L_x_35) ;  /* 0x0000001108307547 */ /* 0x000fec000b800000 */
[----:B------:R-:W0:Y:S01]  /*08d0*/  LDCU.64 UR6, c[0x0][0x380] ;  /* 0x00007000ff0677ac */ /* 0x000e220008000a00 */
[----:B------:R-:W-:Y:S01]  /*08e0*/  MOV R6, R2 ;  /* 0x0000000200067202 */ /* 0x000fe20000000f00 */
[----:B------:R-:W-:-:S04]  /*08f0*/  ULOP3.LUT UR4, UR5, 0x7ffffff0, URZ, 0xc0, !UPT ;  /* 0x7ffffff005047892 */ /* 0x000fc8000f8ec0ff */
[----:B------:R-:W-:Y:S02]  /*0900*/  UIADD3 UR5, UPT, UPT, -UR4, URZ, URZ ;  /* 0x000000ff04057290 */ /* 0x000fe4000fffe1ff */
[----:B0-----:R-:W-:-:S04]  /*0910*/  UIADD3 UR6, UP0, UPT, UR6, 0x20, URZ ;  /* 0x0000002006067890 */ /* 0x001fc8000ff1e0ff */
[----:B------:R-:W-:-:S12]  /*0920*/  UIADD3.X UR7, UPT, UPT, URZ, UR7, URZ, UP0, !UPT ;  /* 0x00000007ff077290 */ /* 0x000fd800087fe4ff */
.L_x_68:
[----:B0-----:R-:W-:Y:S02]  /*0930*/  MOV R4, UR6 ;  /* 0x0000000600047c02 */ /* 0x001fe40008000f00 */
[----:B------:R-:W-:-:S03]  /*0940*/  MOV R5, UR7 ;  /* 0x0000000700057c02 */ /* 0x000fc60008000f00 */
[----:B------:R-:W-:-:S05]  /*0950*/  IMAD.WIDE R4, R6, 0x4, R4 ;  /* 0x0000000406047825 */ /* 0x000fca00078e0204 */
[----:B------:R-:W2:Y:S01]  /*0960*/  LDG.E R0, desc[UR8][R4.64+-0x20] ;  /* 0xffffe00804007981 */ /* 0x000ea2000c1e1900 */
[----:B------:R-:W0:Y:S01]  /*0970*/  MUFU.RCP R8, R3 ;  /* 0x0000000300087308 */ /* 0x000e220000001000 */
[----:B------:R-:W-:Y:S01]  /*0980*/  UIADD3 UR5, UPT, UPT, UR5, 0x10, URZ ;  /* 0x0000001005057890 */ /* 0x000fe2000fffe0ff */
[----:B------:R-:W-:Y:S03]  /*0990*/  BSSY.RECONVERGENT B2, `(.L_x_36) ;  /* 0x000000c000027945 */ /* 0x000fe60003800200 */
[----:B------:R-:W-:Y:S01]  /*09a0*/  UISETP.NE.AND UP0, UPT, UR5, URZ, UPT ;  /* 0x000000ff0500728c */ /* 0x000fe2000bf05270 */
[----:B0-----:R-:W-:-:S04]  /*09b0*/  FFMA R7, -R3, R8, 1 ;  /* 0x3f80000003077423 */ /* 0x001fc80000000108 */
[----:B------:R-:W-:Y:S01]  /*09c0*/  FFMA R7, R8, R7, R8 ;  /* 0x0000000708077223 */ /* 0x000fe20000000008 */
[----:B--2---:R-:W0:Y:S03]  /*09d0*/  FCHK P0, R0, R3 ;  /* 0x0000000300007302 */ /* 0x004e260000000000 */
[----:B------:R-:W-:-:S04]  /*09e0*/  FFMA R8, R0, R7, RZ ;  /* 0x0000000700087223 */ /* 0x000fc800000000ff */
[----:B------:R-:W-:-:S04]  /*09f0*/  FFMA R9, -R3, R8, R0 ;  /* 0x0000000803097223 */ /* 0x000fc80000000100 */
[----:B------:R-:W-:Y:S01]  /*0a00*/  FFMA R7, R7, R9, R8 ;  /* 0x0000000907077223 */ /* 0x000fe20000000008 */
[----:B0-----:R-:W-:Y:S06]  /*0a10*/  @!P0 BRA `(.L_x_37) ;  /* 0x00000000000c8947 */ /* 0x001fec0003800000 */
[----:B------:R-:W-:-:S07]  /*0a20*/  MOV R8, 0xa40 ;  /* 0x00000a4000087802 */ /* 0x000fce0000000f00 */
[----:B------:R-:W-:Y:S05]  /*0a30*/  CALL.REL.NOINC `($__internal_1_$__cuda_sm3x_div_rn_noftz_f32_slowpath) ;  /* 0x0000001c00ec7944 */ /* 0x000fea0003c00000 */
[----:B------:R-:W-:-:S07]  /*0a40*/  MOV R7, R0 ;  /* 0x0000000000077202 */ /* 0x000fce0000000f00 */
.L_x_37:
[----:B------:R-:W-:Y:S05]  /*0a50*/  BSYNC.RECONVERGENT B2 ;  /* 0x0000000000027941 */ /* 0x000fea0003800200 */
.L_x_36:
[----:B------:R-:W2:Y:S01]  /*0a60*/  LDG.E R10, desc[UR8][R4.64+-0x1c] ;  /* 0xffffe408040a7981 */ /* 0x000ea2000c1e1900 */
[----:B------:R-:W0:Y:S01]  /*0a70*/  MUFU.RCP R0, R3 ;  /* 0x0000000300007308 */ /* 0x000e220000001000 */
[----:B------:R-:W-:Y:S02]  /*0a80*/  BSSY.RECONVERGENT B2, `(.L_x_38) ;  /* 0x000000d000027945 */ /* 0x000fe40003800200 */
[----:B------:R1:W-:Y:S01]  /*0a90*/  STG.E desc[UR8][R4.64+-0x20], R7 ;  /* 0xffffe00704007986 */ /* 0x0003e2000c101908 */
[----:B0-----:R-:W-:-:S04]  /*0aa0*/  FFMA R9, -R3, R0, 1 ;  /* 0x3f80000003097423 */ /* 0x001fc80000000100 */
[----:B------:R-:W-:Y:S01]  /*0ab0*/  FFMA R0, R0, R9, R0 ;  /* 0x0000000900007223 */ /* 0x000fe20000000000 */
[----:B--2---:R-:W0:Y:S03]  /*0ac0*/  FCHK P0, R10, R3 ;  /* 0x000000030a007302 */ /* 0x004e260000000000 */
[----:B------:R-:W-:-:S04]  /*0ad0*/  FFMA R8, R0, R10, RZ ;  /* 0x0000000a00087223 */ /* 0x000fc800000000ff */
[----:B------:R-:W-:-:S04]  /*0ae0*/  FFMA R9, -R3, R8, R10 ;  /* 0x0000000803097223 */ /* 0x000fc8000000010a */
[----:B------:R-:W-:Y:S01]  /*0af0*/  FFMA R9, R0, R9, R8 ;  /* 0x0000000900097223 */ /* 0x000fe20000000008 */
[----:B01----:R-:W-:Y:S06]  /*0b00*/  @!P0 BRA `(.L_x_39) ;  /* 0x0000000000108947 */ /* 0x003fec0003800000 */
[----:B------:R-:W-:Y:S02]  /*0b10*/  MOV R0, R10 ;  /* 0x0000000a00007202 */ /* 0x000fe40000000f00 */
[----:B------:R-:W-:-:S07]  /*0b20*/  MOV R8, 0xb40 ;  /* 0x00000b4000087802 */ /* 0x000fce0000000f00 */
[----:B------:R-:W-:Y:S05]  /*0b30*/  CALL.REL.NOINC `($__internal_1_$__cuda_sm3x_div_rn_noftz_f32_slowpath) ;  /* 0x0000001c00ac7944 */ /* 0x000fea0003c00000 */
[----:B------:R-:W-:-:S07]  /*0b40*/  MOV R9, R0 ;  /* 0x0000000000097202 */ /* 0x000fce0000000f00 */
.L_x_39:
[----:B------:R-:W-:Y:S05]  /*0b50*/  BSYNC.RECONVERGENT B2 ;  /* 0x0000000000027941 */ /* 0x000fea0003800200 */
.L_x_38:
        /* <DEDUP_REMOVED lines=15> */
.L_x_41:
[----:B------:R-:W-:Y:S05]  /*0c50*/  BSYNC.RECONVERGENT B2 ;  /* 0x0000000000027941 */ /* 0x000fea0003800200 */
.L_x_40:
        /* <DEDUP_REMOVED lines=15> */
.L_x_43:
[----:B------:R-:W-:Y:S05]  /*0d50*/  BSYNC.RECONVERGENT B2 ;  /* 0x0000000000027941 */ /* 0x000fea0003800200 */
.L_x_42:
        /* <DEDUP_REMOVED lines=15> */
.L_x_45:
[----:B------:R-:W-:Y:S05]  /*0e50*/  BSYNC.RECONVERGENT B2 ;  /* 0x0000000000027941 */ /* 0x000fea0003800200 */
.L_x_44:
        /* <DEDUP_REMOVED lines=15> */
.L_x_47:
[----:B------:R-:W-:Y:S05]  /*0f50*/  BSYNC.RECONVERGENT B2 ;  /* 0x0000000000027941 */ /* 0x000fea0003800200 */
.L_x_46:
        /* <DEDUP_REMOVED lines=15> */
.L_x_49:
[----:B------:R-:W-:Y:S05]  /*1050*/  BSYNC.RECONVERGENT B2 ;  /* 0x0000000000027941 */ /* 0x000fea0003800200 */
.L_x_48:
        /* <DEDUP_REMOVED lines=15> */
.L_x_51:
[----:B------:R-:W-:Y:S05]  /*1150*/  BSYNC.RECONVERGENT B2 ;  /* 0x0000000000027941 */ /* 0x000fea0003800200 */
.L_x_50:
        /* <DEDUP_REMOVED lines=15> */
.L_x_53:
[----:B------:R-:W-:Y:S05]  /*1250*/  BSYNC.RECONVERGENT B2 ;  /* 0x0000000000027941 */ /* 0x000fea0003800200 */
.L_x_52:
        /* <DEDUP_REMOVED lines=15> */
.L_x_55:
[----:B------:R-:W-:Y:S05]  /*1350*/  BSYNC.RECONVERGENT B2 ;  /* 0x0000000000027941 */ /* 0x000fea0003800200 */
.L_x_54:
        /* <DEDUP_REMOVED lines=15> */
.L_x_57:
[----:B------:R-:W-:Y:S05]  /*1450*/  BSYNC.RECONVERGENT B2 ;  /* 0x0000000000027941 */ /* 0x000fea0003800200 */
.L_x_56:
        /* <DEDUP_REMOVED lines=15> */
.L_x_59:
[----:B------:R-:W-:Y:S05]  /*1550*/  BSYNC.RECONVERGENT B2 ;  /* 0x0000000000027941 */ /* 0x000fea0003800200 */
.L_x_58:
        /* <DEDUP_REMOVED lines=15> */
.L_x_61:
[----:B------:R-:W-:Y:S05]  /*1650*/  BSYNC.RECONVERGENT B2 ;  /* 0x0000000000027941 */ /* 0x000fea0003800200 */
.L_x_60:
        /* <DEDUP_REMOVED lines=15> */
.L_x_63:
[----:B------:R-:W-:Y:S05]  /*1750*/  BSYNC.RECONVERGENT B2 ;  /* 0x0000000000027941 */ /* 0x000fea0003800200 */
.L_x_62:
        /* <DEDUP_REMOVED lines=15> */
.L_x_65:
[----:B------:R-:W-:Y:S05]  /*1850*/  BSYNC.RECONVERGENT B2 ;  /* 0x0000000000027941 */ /* 0x000fea0003800200 */
.L_x_64:
        /* <DEDUP_REMOVED lines=15> */
.L_x_67:
[----:B------:R-:W-:Y:S05]  /*1950*/  BSYNC.RECONVERGENT B2 ;  /* 0x0000000000027941 */ /* 0x000fea0003800200 */
.L_x_66:
[----:B------:R0:W-:Y:S01]  /*1960*/  STG.E desc[UR8][R4.64+0x1c], R9 ;  /* 0x00001c0904007986 */ /* 0x0001e2000c101908 */
[----:B------:R-:W-:Y:S01]  /*1970*/  IADD3 R6, PT, PT, R6, 0x10, RZ ;  /* 0x0000001006067810 */ /* 0x000fe20007ffe0ff */
[----:B------:R-:W-:Y:S06]  /*1980*/  BRA.U UP0, `(.L_x_68) ;  /* 0xffffffed00e87547 */ /* 0x000fec000b83ffff */
.L_x_35:
[----:B------:R-:W-:-:S13]  /*1990*/  ISETP.NE.AND P0, PT, RZ, UR10, PT ;  /* 0x0000000aff007c0c */ /* 0x000fda000bf05270 */
[----:B------:R-:W-:Y:S05]  /*19a0*/  @!P0 EXIT ;  /* 0x000000000000894d */ /* 0x000fea0003800000 */
[----:B------:R-:W1:Y:S01]  /*19b0*/  LDCU UR5, c[0x0][0x38c] ;  /* 0x00007180ff0577ac */ /* 0x000e620008000800 */
[----:B------:R-:W-:Y:S02]  /*19c0*/  UISETP.GE.U32.AND UP0, UPT, UR10, 0x8, UPT ;  /* 0x000000080a00788c */ /* 0x000fe4000bf06070 */
[----:B-1----:R-:W-:-:S07]  /*19d0*/  ULOP3.LUT UR5, UR5, 0x7, URZ, 0xc0, !UPT ;  /* 0x0000000705057892 */ /* 0x002fce000f8ec0ff */
[----:B------:R-:W-:Y:S05]  /*19e0*/  BRA.U !UP0, `(.L_x_69) ;  /* 0x0000000908107547 */ /* 0x000fea000b800000 */
[----:B0-----:R-:W0:Y:S01]  /*19f0*/  LDC.64 R4, c[0x0][0x380] ;  /* 0x0000e000ff047b82 */ /* 0x001e220000000a00 */
[----:B------:R-:W-:-:S05]  /*1a00*/  IADD3 R7, PT, PT, R2, UR4, RZ ;  /* 0x0000000402077c10 */ /* 0x000fca000fffe0ff */
[----:B0-----:R-:W-:-:S05]  /*1a10*/  IMAD.WIDE R4, R7, 0x4, R4 ;  /* 0x0000000407047825 */ /* 0x001fca00078e0204 */
[----:B------:R-:W2:Y:S01]  /*1a20*/  LDG.E R8, desc[UR8][R4.64] ;  /* 0x0000000804087981 */ /* 0x000ea2000c1e1900 */
[----:B------:R-:W0:Y:S01]  /*1a30*/  MUFU.RCP R0, R3 ;  /* 0x0000000300007308 */ /* 0x000e220000001000 */
[----:B------:R-:W-:Y:S01]  /*1a40*/  BSSY.RECONVERGENT B2, `(.L_x_70) ;  /* 0x000000c000027945 */ /* 0x000fe20003800200 */
[----:B0-----:R-:W-:-:S04]  /*1a50*/  FFMA R7, -R3, R0, 1 ;  /* 0x3f80000003077423 */ /* 0x001fc80000000100 */
[----:B------:R-:W-:Y:S02]  /*1a60*/  FFMA R0, R0, R7, R0 ;  /* 0x0000000700007223 */ /* 0x000fe40000000000 */
[----:B--2---:R-:W0:Y:S02]  /*1a70*/  FCHK P0, R8, R3 ;  /* 0x0000000308007302 */ /* 0x004e240000000000 */
[----:B------:R-:W-:-:S04]  /*1a80*/  FFMA R6, R0, R8, RZ ;  /* 0x0000000800067223 */ /* 0x000fc800000000ff */
[----:B------:R-:W-:-:S04]  /*1a90*/  FFMA R7, -R3, R6, R8 ;  /* 0x0000000603077223 */ /* 0x000fc80000000108 */
[----:B------:R-:W-:Y:S01]  /*1aa0*/  FFMA R7, R0, R7, R6 ;  /* 0x0000000700077223 */ /* 0x000fe20000000006 */
[----:B0-----:R-:W-:Y:S06]  /*1ab0*/  @!P0 BRA `(.L_x_71) ;  /* 0x0000000000108947 */ /* 0x001fec0003800000 */
[----:B------:R-:W-:Y:S02]  /*1ac0*/  MOV R0, R8 ;  /* 0x0000000800007202 */ /* 0x000fe40000000f00 */
[----:B------:R-:W-:-:S07]  /*1ad0*/  MOV R8, 0x1af0 ;  /* 0x00001af000087802 */ /* 0x000fce0000000f00 */
[----:B------:R-:W-:Y:S05]  /*1ae0*/  CALL.REL.NOINC `($__internal_1_$__cuda_sm3x_div_rn_noftz_f32_slowpath) ;  /* 0x0000000c00c07944 */ /* 0x000fea0003c00000 */
[----:B------:R-:W-:-:S07]  /*1af0*/  MOV R7, R0 ;  /* 0x0000000000077202 */ /* 0x000fce0000000f00 */
.L_x_71:
[----:B------:R-:W-:Y:S05]  /*1b00*/  BSYNC.RECONVERGENT B2 ;  /* 0x0000000000027941 */ /* 0x000fea0003800200 */
.L_x_70:
        /* <DEDUP_REMOVED lines=15> */
.L_x_73:
[----:B------:R-:W-:Y:S05]  /*1c00*/  BSYNC.RECONVERGENT B2 ;  /* 0x0000000000027941 */ /* 0x000fea0003800200 */
.L_x_72:
        /* <DEDUP_REMOVED lines=15> */
.L_x_75:
[----:B------:R-:W-:Y:S05]  /*1d00*/  BSYNC.RECONVERGENT B2 ;  /* 0x0000000000027941 */ /* 0x000fea0003800200 */
.L_x_74:
        /* <DEDUP_REMOVED lines=15> */
.L_x_77:
[----:B------:R-:W-:Y:S05]  /*1e00*/  BSYNC.RECONVERGENT B2 ;  /* 0x0000000000027941 */ /* 0x000fea0003800200 */
.L_x_76:
        /* <DEDUP_REMOVED lines=15> */
.L_x_79:
[----:B------:R-:W-:Y:S05]  /*1f00*/  BSYNC.RECONVERGENT B2 ;  /* 0x0000000000027941 */ /* 0x000fea0003800200 */
.L_x_78:
        /* <DEDUP_REMOVED lines=15> */
.L_x_81:
[----:B------:R-:W-:Y:S05]  /*2000*/  BSYNC.RECONVERGENT B2 ;  /* 0x0000000000027941 */ /* 0x000fea0003800200 */
.L_x_80:
        /* <DEDUP_REMOVED lines=15> */
.L_x_83:
[----:B------:R-:W-:Y:S05]  /*2100*/  BSYNC.RECONVERGENT B2 ;  /* 0x0000000000027941 */ /* 0x000fea0003800200 */
.L_x_82:
        /* <DEDUP_REMOVED lines=15> */
.L_x_85:
[----:B------:R-:W-:Y:S05]  /*2200*/  BSYNC.RECONVERGENT B2 ;  /* 0x0000000000027941 */ /* 0x000fea0003800200 */
.L_x_84:
[----:B------:R1:W-:Y:S01]  /*2210*/  STG.E desc[UR8][R4.64+0x1c], R9 ;  /* 0x00001c0904007986 */ /* 0x0003e2000c101908 */
[----:B------:R-:W-:-:S12]  /*2220*/  UIADD3 UR4, UPT, UPT, UR4, 0x8, URZ ;  /* 0x0000000804047890 */ /* 0x000fd8000fffe0ff */
.L_x_69:
[----:B------:R-:W-:-:S13]  /*2230*/  ISETP.NE.AND P0, PT, RZ, UR5, PT ;  /* 0x00000005ff007c0c */ /* 0x000fda000bf05270 */
[----:B------:R-:W-:Y:S05]  /*2240*/  @!P0 EXIT ;  /* 0x000000000000894d */ /* 0x000fea0003800000 */
[----:B------:R-:W2:Y:S01]  /*2250*/  LDCU UR6, c[0x0][0x38c] ;  /* 0x00007180ff0677ac */ /* 0x000ea20008000800 */
[----:B------:R-:W-:Y:S02]  /*2260*/  UISETP.GE.U32.AND UP0, UPT, UR5, 0x4, UPT ;  /* 0x000000040500788c */ /* 0x000fe4000bf06070 */
[----:B--2---:R-:W-:-:S07]  /*2270*/  ULOP3.LUT UR6, UR6, 0x3, URZ, 0xc0, !UPT ;  /* 0x0000000306067892 */ /* 0x004fce000f8ec0ff */
[----:B------:R-:W-:Y:S05]  /*2280*/  BRA.U !UP0, `(.L_x_86) ;  /* 0x0000000508107547 */ /* 0x000fea000b800000 */
[----:B01----:R-:W0:Y:S01]  /*2290*/  LDC.64 R4, c[0x0][0x380] ;  /* 0x0000e000ff047b82 */ /* 0x003e220000000a00 */
        /* <DEDUP_REMOVED lines=16> */
.L_x_88:
[----:B------:R-:W-:Y:S05]  /*23a0*/  BSYNC.RECONVERGENT B2 ;  /* 0x0000000000027941 */ /* 0x000fea0003800200 */
.L_x_87:
        /* <DEDUP_REMOVED lines=15> */
.L_x_90:
[----:B------:R-:W-:Y:S05]  /*24a0*/  BSYNC.RECONVERGENT B2 ;  /* 0x0000000000027941 */ /* 0x000fea0003800200 */
.L_x_89:
        /* <DEDUP_REMOVED lines=15> */
.L_x_92:
[----:B------:R-:W-:Y:S05]  /*25a0*/  BSYNC.RECONVERGENT B2 ;  /* 0x0000000000027941 */ /* 0x000fea0003800200 */
.L_x_91:
        /* <DEDUP_REMOVED lines=15> */
.L_x_94:
[----:B------:R-:W-:Y:S05]  /*26a0*/  BSYNC.RECONVERGENT B2 ;  /* 0x0000000000027941 */ /* 0x000fea0003800200 */
.L_x_93:
[----:B------:R2:W-:Y:S01]  /*26b0*/  STG.E desc[UR8][R4.64+0xc], R9 ;  /* 0x00000c0904007986 */ /* 0x0005e2000c101908 */
[----:B------:R-:W-:-:S12]  /*26c0*/  UIADD3 UR4, UPT, UPT, UR4, 0x4, URZ ;  /* 0x0000000404047890 */ /* 0x000fd8000fffe0ff */
.L_x_86:
[----:B------:R-:W-:-:S13]  /*26d0*/  ISETP.NE.AND P0, PT, RZ, UR6, PT ;  /* 0x00000006ff007c0c */ /* 0x000fda000bf05270 */
[----:B------:R-:W-:Y:S05]  /*26e0*/  @!P0 EXIT ;  /* 0x000000000000894d */ /* 0x000fea0003800000 */
[----:B012---:R-:W0:Y:S01]  /*26f0*/  LDC.64 R4, c[0x0][0x380] ;  /* 0x0000e000ff047b82 */ /* 0x007e220000000a00 */
[----:B------:R-:W-:Y:S01]  /*2700*/  IADD3 R11, PT, PT, R2, UR4, RZ ;  /* 0x00000004020b7c10 */ /* 0x000fe2000fffe0ff */
[----:B------:R-:W-:-:S12]  /*2710*/  UIADD3 UR5, UPT, UPT, -UR6, URZ, URZ ;  /* 0x000000ff06057290 */ /* 0x000fd8000fffe1ff */
.L_x_97:
[----:B01----:R-:W-:-:S05]  /*2720*/  IMAD.WIDE R6, R11, 0x4, R4 ;  /* 0x000000040b067825 */ /* 0x003fca00078e0204 */
        /* <DEDUP_REMOVED lines=16> */
.L_x_96:
[----:B------:R-:W-:Y:S05]  /*2830*/  BSYNC.RECONVERGENT B2 ;  /* 0x0000000000027941 */ /* 0x000fea0003800200 */
.L_x_95:
[----:B------:R1:W-:Y:S01]  /*2840*/  STG.E desc[UR8][R6.64], R9 ;  /* 0x0000000906007986 */ /* 0x0003e2000c101908 */
[----:B------:R-:W-:Y:S01]  /*2850*/  IADD3 R11, PT, PT, R11, 0x1, RZ ;  /* 0x000000010b0b7810 */ /* 0x000fe20007ffe0ff */
[----:B------:R-:W-:Y:S06]  /*2860*/  BRA.U UP0, `(.L_x_97) ;  /* 0xfffffffd00ac7547 */ /* 0x000fec000b83ffff */
[----:B------:R-:W-:Y:S05]  /*2870*/  EXIT ;  /* 0x000000000000794d */ /* 0x000fea0003800000 */
        .weak           $__internal_0_$__cuda_sm20_sqrt_rn_f32_slowpath
        .type           $__internal_0_$__cuda_sm20_sqrt_rn_f32_slowpath,@function
        .size           $__internal_0_$__cuda_sm20_sqrt_rn_f32_slowpath,($__internal_1_$__cuda_sm3x_div_rn_noftz_f32_slowpath - $__internal_0_$__cuda_sm20_sqrt_rn_f32_slowpath)
$__internal_0_$__cuda_sm20_sqrt_rn_f32_slowpath:
[----:B------:R-:W-:-:S13]  /*2880*/  LOP3.LUT P1, RZ, R0, 0x7fffffff, RZ, 0xc0, !PT ;  /* 0x7fffffff00ff7812 */ /* 0x000fda000782c0ff */
[----:B------:R-:W-:Y:S01]  /*2890*/  @!P1 MOV R2, R0 ;  /* 0x0000000000029202 */ /* 0x000fe20000000f00 */
[----:B------:R-:W-:Y:S06]  /*28a0*/  @!P1 BRA `(.L_x_98) ;  /* 0x0000000000409947 */ /* 0x000fec0003800000 */
[----:B------:R-:W-:-:S13]  /*28b0*/  FSETP.GEU.FTZ.AND P1, PT, R0, RZ, PT ;  /* 0x000000ff0000720b */ /* 0x000fda0003f3e000 */
[----:B------:R-:W-:Y:S01]  /*28c0*/  @!P1 MOV R2, 0x7fffffff ;  /* 0x7fffffff00029802 */ /* 0x000fe20000000f00 */
[----:B------:R-:W-:Y:S06]  /*28d0*/  @!P1 BRA `(.L_x_98) ;  /* 0x0000000000349947 */ /* 0x000fec0003800000 */
[----:B------:R-:W-:-:S13]  /*28e0*/  FSETP.GTU.FTZ.AND P1, PT, |R0|, +INF , PT ;  /* 0x7f8000000000780b */ /* 0x000fda0003f3c200 */
[----:B------:R-:W-:Y:S01]  /*28f0*/  @P1 FADD.FTZ R2, R0, 1 ;  /* 0x3f80000000021421 */ /* 0x000fe20000010000 */
[----:B------:R-:W-:Y:S06]  /*2900*/  @P1 BRA `(.L_x_98) ;  /* 0x0000000000281947 */ /* 0x000fec0003800000 */
[----:B------:R-:W-:-:S13]  /*2910*/  FSETP.NEU.FTZ.AND P1, PT, |R0|, +INF , PT ;  /* 0x7f8000000000780b */ /* 0x000fda0003f3d200 */
[----:B------:R-:W-:-:S04]  /*2920*/  @P1 FFMA R3, R0, 1.84467440737095516160e+19, RZ ;  /* 0x5f80000000031823 */ /* 0x000fc800000000ff */
[----:B------:R-:W0:Y:S02]  /*2930*/  @P1 MUFU.RSQ R2, R3 ;  /* 0x0000000300021308 */ /* 0x000e240000001400 */
[----:B0-----:R-:W-:Y:S01]  /*2940*/  @P1 FMUL.FTZ R6, R3, R2 ;  /* 0x0000000203061220 */ /* 0x001fe20000410000 */
[----:B------:R-:W-:Y:S01]  /*2950*/  @P1 FMUL.FTZ R7, R2, 0.5 ;  /* 0x3f00000002071820 */ /* 0x000fe20000410000 */
[----:B------:R-:W-:Y:S02]  /*2960*/  @!P1 MOV R2, R0 ;  /* 0x0000000000029202 */ /* 0x000fe40000000f00 */
[----:B------:R-:W-:-:S04]  /*2970*/  @P1 FADD.FTZ R5, -R6, -RZ ;  /* 0x800000ff06051221 */ /* 0x000fc80000010100 */
[----:B------:R-:W-:-:S04]  /*2980*/  @P1 FFMA R5, R6, R5, R3 ;  /* 0x0000000506051223 */ /* 0x000fc80000000003 */
[----:B------:R-:W-:-:S04]  /*2990*/  @P1 FFMA R5, R5, R7, R6 ;  /* 0x0000000705051223 */ /* 0x000fc80000000006 */
[----:B------:R-:W-:-:S07]  /*29a0*/  @P1 FMUL.FTZ R2, R5, 2.3283064365386962891e-10 ;  /* 0x2f80000005021820 */ /* 0x000fce0000410000 */
.L_x_98:
[----:B------:R-:W-:Y:S01]  /*29b0*/  HFMA2 R3, -RZ, RZ, 0, 0 ;  /* 0x00000000ff037431 */ /* 0x000fe200000001ff */
[----:B------:R-:W-:Y:S02]  /*29c0*/  MOV R0, R2 ;  /* 0x0000000200007202 */ /* 0x000fe40000000f00 */
[----:B------:R-:W-:-:S04]  /*29d0*/  MOV R2, R8 ;  /* 0x0000000800027202 */ /* 0x000fc80000000f00 */
[----:B------:R-:W-:Y:S05]  /*29e0*/  RET.REL.NODEC R2 `(_Z16normalize_kernelPfii) ;  /* 0xffffffd402847950 */ /* 0x000fea0003c3ffff */
        .weak           $__internal_1_$__cuda_sm3x_div_rn_noftz_f32_slowpath
        .type           $__internal_1_$__cuda_sm3x_div_rn_noftz_f32_slowpath,@function
        .size           $__internal_1_$__cuda_sm3x_div_rn_noftz_f32_slowpath,(.L_x_112 - $__internal_1_$__cuda_sm3x_div_rn_noftz_f32_slowpath)
$__internal_1_$__cuda_sm3x_div_rn_noftz_f32_slowpath:
[----:B------:R-:W-:Y:S01]  /*29f0*/  SHF.R.U32.HI R9, RZ, 0x17, R3 ;  /* 0x00000017ff097819 */ /* 0x000fe20000011603 */
[----:B------:R-:W-:Y:S01]  /*2a00*/  BSSY.RECONVERGENT B0, `(.L_x_99) ;  /* 0x0000063000007945 */ /* 0x000fe20003800200 */
[----:B------:R-:W-:Y:S02]  /*2a10*/  SHF.R.U32.HI R10, RZ, 0x17, R0 ;  /* 0x00000017ff0a7819 */ /* 0x000fe40000011600 */
[----:B------:R-:W-:Y:S02]  /*2a20*/  LOP3.LUT R9, R9, 0xff, RZ, 0xc0, !PT ;  /* 0x000000ff09097812 */ /* 0x000fe400078ec0ff */
[----:B------:R-:W-:Y:S02]  /*2a30*/  LOP3.LUT R14, R10, 0xff, RZ, 0xc0, !PT ;  /* 0x000000ff0a0e7812 */ /* 0x000fe400078ec0ff */
[----:B------:R-:W-:Y:S02]  /*2a40*/  IADD3 R15, PT, PT, R9, -0x1, RZ ;  /* 0xffffffff090f7810 */ /* 0x000fe40007ffe0ff */
[----:B------:R-:W-:-:S02]  /*2a50*/  IADD3 R12, PT, PT, R14, -0x1, RZ ;  /* 0xffffffff0e0c7810 */ /* 0x000fc40007ffe0ff */
[----:B------:R-:W-:Y:S02]  /*2a60*/  ISETP.GT.U32.AND P0, PT, R15, 0xfd, PT ;  /* 0x000000fd0f00780c */ /* 0x000fe40003f04070 */
[----:B------:R-:W-:Y:S02]  /*2a70*/  MOV R13, R3 ;  /* 0x00000003000d7202 */ /* 0x000fe40000000f00 */
[----:B------:R-:W-:-:S13]  /*2a80*/  ISETP.GT.U32.OR P0, PT, R12, 0xfd, P0 ;  /* 0x000000fd0c00780c */ /* 0x000fda0000704470 */
[----:B------:R-:W-:Y:S01]  /*2a90*/  @!P0 MOV R10, RZ ;  /* 0x000000ff000a8202 */ /* 0x000fe20000000f00 */
[----:B------:R-:W-:Y:S06]  /*2aa0*/  @!P0 BRA `(.L_x_100) ;  /* 0x00000000005c8947 */ /* 0x000fec0003800000 */
[----:B------:R-:W-:Y:S02]  /*2ab0*/  FSETP.GTU.FTZ.AND P0, PT, |R0|, +INF , PT ;  /* 0x7f8000000000780b */ /* 0x000fe40003f1c200 */
[----:B------:R-:W-:-:S04]  /*2ac0*/  FSETP.GTU.FTZ.AND P1, PT, |R3|, +INF , PT ;  /* 0x7f8000000300780b */ /* 0x000fc80003f3c200 */
[----:B------:R-:W-:-:S13]  /*2ad0*/  PLOP3.LUT P0, PT, P0, P1, PT, 0xf8, 0x8f ;  /* 0x00000000008f781c */ /* 0x000fda0000703f70 */
[----:B------:R-:W-:Y:S05]  /*2ae0*/  @P0 BRA `(.L_x_101) ;  /* 0x00000004004c0947 */ /* 0x000fea0003800000 */
[----:B------:R-:W-:-:S13]  /*2af0*/  LOP3.LUT P0, RZ, R13, 0x7fffffff, R0, 0xc8, !PT ;  /* 0x7fffffff0dff7812 */ /* 0x000fda000780c800 */
[----:B------:R-:W-:Y:S05]  /*2b00*/  @!P0 BRA `(.L_x_102) ;  /* 0x00000004003c8947 */ /* 0x000fea0003800000 */
[C---:B------:R-:W-:Y:S02]  /*2b10*/  FSETP.NEU.FTZ.AND P2, PT, |R0|.reuse, +INF , PT ;  /* 0x7f8000000000780b */ /* 0x040fe40003f5d200 */
[----:B------:R-:W-:Y:S02]  /*2b20*/  FSETP.NEU.FTZ.AND P1, PT, |R3|, +INF , PT ;  /* 0x7f8000000300780b */ /* 0x000fe40003f3d200 */
[----:B------:R-:W-:-:S11]  /*2b30*/  FSETP.NEU.FTZ.AND P0, PT, |R0|, +INF , PT ;  /* 0x7f8000000000780b */ /* 0x000fd60003f1d200 */
[----:B------:R-:W-:Y:S05]  /*2b40*/  @!P1 BRA !P2, `(.L_x_102) ;  /* 0x00000004002c9947 */ /* 0x000fea0005000000 */
[----:B------:R-:W-:-:S04]  /*2b50*/  LOP3.LUT P2, RZ, R0, 0x7fffffff, RZ, 0xc0, !PT ;  /* 0x7fffffff00ff7812 */ /* 0x000fc8000784c0ff */
[----:B------:R-:W-:-:S13]  /*2b60*/  PLOP3.LUT P1, PT, P1, P2, PT, 0x2f, 0xf2 ;  /* 0x0000000000f2781c */ /* 0x000fda0000f24577 */
[----:B------:R-:W-:Y:S05]  /*2b70*/  @P1 BRA `(.L_x_103) ;  /* 0x0000000400181947 */ /* 0x000fea0003800000 */
[----:B------:R-:W-:-:S04]  /*2b80*/  LOP3.LUT P1, RZ, R13, 0x7fffffff, RZ, 0xc0, !PT ;  /* 0x7fffffff0dff7812 */ /* 0x000fc8000782c0ff */
[----:B------:R-:W-:-:S13]  /*2b90*/  PLOP3.LUT P0, PT, P0, P1, PT, 0x2f, 0xf2 ;  /* 0x0000000000f2781c */ /* 0x000fda0000702577 */
[----:B------:R-:W-:Y:S05]  /*2ba0*/  @P0 BRA `(.L_x_104) ;  /* 0x0000000400000947 */ /* 0x000fea0003800000 */
[----:B------:R-:W-:Y:S02]  /*2bb0*/  ISETP.GE.AND P0, PT, R12, RZ, PT ;  /* 0x000000ff0c00720c */ /* 0x000fe40003f06270 */
[----:B------:R-:W-:-:S11]  /*2bc0*/  ISETP.GE.AND P1, PT, R15, RZ, PT ;  /* 0x000000ff0f00720c */ /* 0x000fd60003f26270 */
[----:B------:R-:W-:Y:S01]  /*2bd0*/  @P0 MOV R10, RZ ;  /* 0x000000ff000a0202 */ /* 0x000fe20000000f00 */
[----:B------:R-:W-:Y:S01]  /*2be0*/  @!P0 FFMA R0, R0, 1.84467440737095516160e+19, RZ ;  /* 0x5f80000000008823 */ /* 0x000fe200000000ff */
[----:B------:R-:W-:Y:S01]  /*2bf0*/  @!P0 MOV R10, 0xffffffc0 ;  /* 0xffffffc0000a8802 */ /* 0x000fe20000000f00 */
[----:B------:R-:W-:-:S03]  /*2c00*/  @!P1 FFMA R13, R3, 1.84467440737095516160e+19, RZ ;  /* 0x5f800000030d9823 */ /* 0x000fc600000000ff */
[----:B------:R-:W-:-:S07]  /*2c10*/  @!P1 IADD3 R10, PT, PT, R10, 0x40, RZ ;  /* 0x000000400a0a9810 */ /* 0x000fce0007ffe0ff */
.L_x_100:
[----:B------:R-:W-:Y:S01]  /*2c20*/  LEA R12, R9, 0xc0800000, 0x17 ;  /* 0xc0800000090c7811 */ /* 0x000fe200078eb8ff */
[----:B------:R-:W-:Y:S01]  /*2c30*/  BSSY.RECONVERGENT B1, `(.L_x_105) ;  /* 0x0000036000017945 */ /* 0x000fe20003800200 */
[----:B------:R-:W-:Y:S02]  /*2c40*/  IADD3 R14, PT, PT, R14, -0x7f, RZ ;  /* 0xffffff810e0e7810 */ /* 0x000fe40007ffe0ff */
[----:B------:R-:W-:-:S03]  /*2c50*/  IADD3 R16, PT, PT, -R12, R13, RZ ;  /* 0x0000000d0c107210 */ /* 0x000fc60007ffe1ff */
[----:B------:R-:W-:Y:S01]  /*2c60*/  IMAD R0, R14, -0x800000, R0 ;  /* 0xff8000000e007824 */ /* 0x000fe200078e0200 */
[----:B------:R-:W0:Y:S01]  /*2c70*/  MUFU.RCP R13, R16 ;  /* 0x00000010000d7308 */ /* 0x000e220000001000 */
[----:B------:R-:W-:-:S04]  /*2c80*/  FADD.FTZ R15, -R16, -RZ ;  /* 0x800000ff100f7221 */ /* 0x000fc80000010100 */
[----:B0-----:R-:W-:-:S04]  /*2c90*/  FFMA R12, R13, R15, 1 ;  /* 0x3f8000000d0c7423 */ /* 0x001fc8000000000f */
[----:B------:R-:W-:-:S04]  /*2ca0*/  FFMA R13, R13, R12, R13 ;  /* 0x0000000c0d0d7223 */ /* 0x000fc8000000000d */
[----:B------:R-:W-:-:S04]  /*2cb0*/  FFMA R12, R0, R13, RZ ;  /* 0x0000000d000c7223 */ /* 0x000fc800000000ff */
[----:B------:R-:W-:-:S04]  /*2cc0*/  FFMA R17, R15, R12, R0 ;  /* 0x0000000c0f117223 */ /* 0x000fc80000000000 */
[----:B------:R-:W-:Y:S01]  /*2cd0*/  FFMA R12, R13, R17, R12 ;  /* 0x000000110d0c7223 */ /* 0x000fe2000000000c */
[----:B------:R-:W-:-:S03]  /*2ce0*/  IADD3 R17, PT, PT, R14, 0x7f, -R9 ;  /* 0x0000007f0e117810 */ /* 0x000fc60007ffe809 */
[----:B------:R-:W-:Y:S01]  /*2cf0*/  FFMA R15, R15, R12, R0 ;  /* 0x0000000c0f0f7223 */ /* 0x000fe20000000000 */
[----:B------:R-:W-:-:S03]  /*2d00*/  IADD3 R17, PT, PT, R17, R10, RZ ;  /* 0x0000000a11117210 */ /* 0x000fc60007ffe0ff */
[----:B------:R-:W-:-:S05]  /*2d10*/  FFMA R0, R13, R15, R12 ;  /* 0x0000000f0d007223 */ /* 0x000fca000000000c */
[----:B------:R-:W-:-:S04]  /*2d20*/  SHF.R.U32.HI R9, RZ, 0x17, R0 ;  /* 0x00000017ff097819 */ /* 0x000fc80000011600 */
[----:B------:R-:W-:-:S04]  /*2d30*/  LOP3.LUT R9, R9, 0xff, RZ, 0xc0, !PT ;  /* 0x000000ff09097812 */ /* 0x000fc800078ec0ff */
[----:B------:R-:W-:-:S04]  /*2d40*/  IADD3 R14, PT, PT, R9, R17, RZ ;  /* 0x00000011090e7210 */ /* 0x000fc80007ffe0ff */
[----:B------:R-:W-:-:S04]  /*2d50*/  IADD3 R9, PT, PT, R14, -0x1, RZ ;  /* 0xffffffff0e097810 */ /* 0x000fc80007ffe0ff */
[----:B------:R-:W-:-:S13]  /*2d60*/  ISETP.GE.U32.AND P0, PT, R9, 0xfe, PT ;  /* 0x000000fe0900780c */ /* 0x000fda0003f06070 */
[----:B------:R-:W-:Y:S05]  /*2d70*/  @!P0 BRA `(.L_x_106) ;  /* 0x0000000000808947 */ /* 0x000fea0003800000 */
[----:B------:R-:W-:-:S13]  /*2d80*/  ISETP.GT.AND P0, PT, R14, 0xfe, PT ;  /* 0x000000fe0e00780c */ /* 0x000fda0003f04270 */
[----:B------:R-:W-:Y:S05]  /*2d90*/  @P0 BRA `(.L_x_107) ;  /* 0x00000000006c0947 */ /* 0x000fea0003800000 */
[----:B------:R-:W-:-:S13]  /*2da0*/  ISETP.GE.AND P0, PT, R14, 0x1, PT ;  /* 0x000000010e00780c */ /* 0x000fda0003f06270 */
[----:B------:R-:W-:Y:S05]  /*2db0*/  @P0 BRA `(.L_x_108) ;  /* 0x0000000000740947 */ /* 0x000fea0003800000 */
[----:B------:R-:W-:Y:S02]  /*2dc0*/  ISETP.GE.AND P0, PT, R14, -0x18, PT ;  /* 0xffffffe80e00780c */ /* 0x000fe40003f06270 */
[----:B------:R-:W-:-:S11]  /*2dd0*/  LOP3.LUT R0, R0, 0x80000000, RZ, 0xc0, !PT ;  /* 0x8000000000007812 */ /* 0x000fd600078ec0ff */
[----:B------:R-:W-:Y:S05]  /*2de0*/  @!P0 BRA `(.L_x_108) ;  /* 0x0000000000688947 */ /* 0x000fea0003800000 */
[-CC-:B------:R-:W-:Y:S01]  /*2df0*/  FFMA.RZ R9, R13, R15.reuse, R12.reuse ;  /* 0x0000000f0d097223 */ /* 0x180fe2000000c00c */
[C---:B------:R-:W-:Y:S02]  /*2e00*/  ISETP.NE.AND P2, PT, R14.reuse, RZ, PT ;  /* 0x000000ff0e00720c */ /* 0x040fe40003f45270 */
[C---:B------:R-:W-:Y:S02]  /*2e10*/  ISETP.NE.AND P1, PT, R14.reuse, RZ, PT ;  /* 0x000000ff0e00720c */ /* 0x040fe40003f25270 */
[----:B------:R-:W-:Y:S01]  /*2e20*/  LOP3.LUT R10, R9, 0x7fffff, RZ, 0xc0, !PT ;  /* 0x007fffff090a7812 */ /* 0x000fe200078ec0ff */
[CCC-:B------:R-:W-:Y:S01]  /*2e30*/  FFMA.RP R9, R13.reuse, R15.reuse, R12.reuse ;  /* 0x0000000f0d097223 */ /* 0x1c0fe2000000800c */
[----:B------:R-:W-:Y:S01]  /*2e40*/  FFMA.RM R12, R13, R15, R12 ;  /* 0x0000000f0d0c7223 */ /* 0x000fe2000000400c */
[----:B------:R-:W-:Y:S02]  /*2e50*/  IADD3 R13, PT, PT, R14, 0x20, RZ ;  /* 0x000000200e0d7810 */ /* 0x000fe40007ffe0ff */
[----:B------:R-:W-:-:S02]  /*2e60*/  LOP3.LUT R10, R10, 0x800000, RZ, 0xfc, !PT ;  /* 0x008000000a0a7812 */ /* 0x000fc400078efcff */
[----:B------:R-:W-:Y:S02]  /*2e70*/  IADD3 R14, PT, PT, -R14, RZ, RZ ;  /* 0x000000ff0e0e7210 */ /* 0x000fe40007ffe1ff */
[----:B------:R-:W-:Y:S02]  /*2e80*/  SHF.L.U32 R13, R10, R13, RZ ;  /* 0x0000000d0a0d7219 */ /* 0x000fe400000006ff */
[----:B------:R-:W-:Y:S02]  /*2e90*/  FSETP.NEU.FTZ.AND P0, PT, R9, R12, PT ;  /* 0x0000000c0900720b */ /* 0x000fe40003f1d000 */
[----:B------:R-:W-:Y:S02]  /*2ea0*/  SEL R9, R14, RZ, P2 ;  /* 0x000000ff0e097207 */ /* 0x000fe40001000000 */
[----:B------:R-:W-:Y:S02]  /*2eb0*/  ISETP.NE.AND P1, PT, R13, RZ, P1 ;  /* 0x000000ff0d00720c */ /* 0x000fe40000f25270 */
[----:B------:R-:W-:-:S02]  /*2ec0*/  SHF.R.U32.HI R9, RZ, R9, R10 ;  /* 0x00000009ff097219 */ /* 0x000fc4000001160a */
[----:B------:R-:W-:Y:S02]  /*2ed0*/  PLOP3.LUT P0, PT, P0, P1, PT, 0xf8, 0x8f ;  /* 0x00000000008f781c */ /* 0x000fe40000703f70 */
[----:B------:R-:W-:Y:S02]  /*2ee0*/  SHF.R.U32.HI R13, RZ, 0x1, R9 ;  /* 0x00000001ff0d7819 */ /* 0x000fe40000011609 */
[----:B------:R-:W-:-:S04]  /*2ef0*/  SEL R10, RZ, 0x1, !P0 ;  /* 0x00000001ff0a7807 */ /* 0x000fc80004000000 */
[----:B------:R-:W-:-:S04]  /*2f00*/  LOP3.LUT R10, R10, 0x1, R13, 0xf8, !PT ;  /* 0x000000010a0a7812 */ /* 0x000fc800078ef80d */
[----:B------:R-:W-:-:S04]  /*2f10*/  LOP3.LUT R10, R10, R9, RZ, 0xc0, !PT ;  /* 0x000000090a0a7212 */ /* 0x000fc800078ec0ff */
[----:B------:R-:W-:-:S04]  /*2f20*/  IADD3 R13, PT, PT, R13, R10, RZ ;  /* 0x0000000a0d0d7210 */ /* 0x000fc80007ffe0ff */
[----:B------:R-:W-:Y:S01]  /*2f30*/  LOP3.LUT R0, R13, R0, RZ, 0xfc, !PT ;  /* 0x000000000d007212 */ /* 0x000fe200078efcff */
[----:B------:R-:W-:Y:S06]  /*2f40*/  BRA `(.L_x_108) ;  /* 0x0000000000107947 */ /* 0x000fec0003800000 */
.L_x_107:
[----:B------:R-:W-:-:S04]  /*2f50*/  LOP3.LUT R0, R0, 0x80000000, RZ, 0xc0, !PT ;  /* 0x8000000000007812 */ /* 0x000fc800078ec0ff */
[----:B------:R-:W-:Y:S01]  /*2f60*/  LOP3.LUT R0, R0, 0x7f800000, RZ, 0xfc, !PT ;  /* 0x7f80000000007812 */ /* 0x000fe200078efcff */
[----:B------:R-:W-:Y:S06]  /*2f70*/  BRA `(.L_x_108) ;  /* 0x0000000000047947 */ /* 0x000fec0003800000 */
.L_x_106:
[----:B------:R-:W-:-:S07]  /*2f80*/  LEA R0, R17, R0, 0x17 ;  /* 0x0000000011007211 */ /* 0x000fce00078eb8ff */
.L_x_108:
[----:B------:R-:W-:Y:S05]  /*2f90*/  BSYNC.RECONVERGENT B1 ;  /* 0x0000000000017941 */ /* 0x000fea0003800200 */
.L_x_105:
[----:B------:R-:W-:Y:S05]  /*2fa0*/  BRA `(.L_x_109) ;  /* 0x0000000000207947 */ /* 0x000fea0003800000 */
.L_x_104:
[----:B------:R-:W-:-:S04]  /*2fb0*/  LOP3.LUT R0, R13, 0x80000000, R0, 0x48, !PT ;  /* 0x800000000d007812 */ /* 0x000fc800078e4800 */
[----:B------:R-:W-:Y:S01]  /*2fc0*/  LOP3.LUT R0, R0, 0x7f800000, RZ, 0xfc, !PT ;  /* 0x7f80000000007812 */ /* 0x000fe200078efcff */
[----:B------:R-:W-:Y:S06]  /*2fd0*/  BRA `(.L_x_109) ;  /* 0x0000000000147947 */ /* 0x000fec0003800000 */
.L_x_103:
[----:B------:R-:W-:Y:S01]  /*2fe0*/  LOP3.LUT R0, R13, 0x80000000, R0, 0x48, !PT ;  /* 0x800000000d007812 */ /* 0x000fe200078e4800 */
[----:B------:R-:W-:Y:S06]  /*2ff0*/  BRA `(.L_x_109) ;  /* 0x00000000000c7947 */ /* 0x000fec0003800000 */
.L_x_102:
[----:B------:R-:W0:Y:S01]  /*3000*/  MUFU.RSQ R0, -QNAN ;  /* 0xffc0000000007908 */ /* 0x000e220000001400 */
[----:B------:R-:W-:Y:S05]  /*3010*/  BRA `(.L_x_109) ;  /* 0x0000000000047947 */ /* 0x000fea0003800000 */
.L_x_101:
[----:B------:R-:W-:-:S07]  /*3020*/  FADD.FTZ R0, R0, R3 ;  /* 0x0000000300007221 */ /* 0x000fce0000010000 */
.L_x_109:
[----:B------:R-:W-:Y:S05]  /*3030*/  BSYNC.RECONVERGENT B0 ;  /* 0x0000000000007941 */ /* 0x000fea0003800200 */
.L_x_99:
[----:B------:R-:W-:-:S04]  /*3040*/  HFMA2 R9, -RZ, RZ, 0, 0 ;  /* 0x00000000ff097431 */ /* 0x000fc800000001ff */
[----:B0-----:R-:W-:Y:S05]  /*3050*/  RET.REL.NODEC R8 `(_Z16normalize_kernelPfii) ;  /* 0xffffffcc08e87950 */ /* 0x001fea0003c3ffff */
.L_x_110:
        /* <DEDUP_REMOVED lines=10> */
.L_x_112:


//--------------------- .nv.shared.reserved.0     --------------------------
	.section	.nv.shared.reserved.0,"aw",@nobits
	.weak		__nv_reservedSMEM_offset_0_alias
	.size		__nv_reservedSMEM_offset_0_alias, 0, 64
	.other		__nv_reservedSMEM_offset_0_alias,@"STO_CUDA_RESERVED_SHARED STV_DEFAULT"
__nv_reservedSMEM_offset_0_alias:
	.zero		0
	.zero		64


//--------------------- .nv.constant0._Z11topk_kernelPKfPiiii --------------------------
	.section	.nv.constant0._Z11topk_kernelPKfPiiii,"a",@progbits
	.sectionflags	@""
	.align	4
.nv.constant0._Z11topk_kernelPKfPiiii:
	.zero		924


//--------------------- .nv.constant0._Z18l2_distance_kernelPKfS0_Pfiii --------------------------
	.section	.nv.constant0._Z18l2_distance_kernelPKfS0_Pfiii,"a",@progbits
	.sectionflags	@""
	.align	4
.nv.constant0._Z18l2_distance_kernelPKfS0_Pfiii:
	.zero		932


//--------------------- .nv.constant0._Z16normalize_kernelPfii --------------------------
	.section	.nv.constant0._Z16normalize_kernelPfii,"a",@progbits
	.sectionflags	@""
	.align	4
.nv.constant0._Z16normalize_kernelPfii:
	.zero		912


//--------------------- SYMBOLS --------------------------

	.type		.nv.reservedSmem.offset0,@object
	.size		.nv.reservedSmem.offset0,0x4
